//
// Generated by NVIDIA NVVM Compiler
//
// Compiler Build ID: CL-36424714
// Cuda compilation tools, release 13.0, V13.0.88
// Based on NVVM 20.0.0
//

.version 9.0
.target sm_100
.address_size 64

	// .globl	_Z14box2map_kerneliiiiPKfS0_Pf
.global .align 4 .b8 __cudart_i2opi_f[24] = {65, 144, 67, 60, 153, 149, 98, 219, 192, 221, 52, 245, 209, 87, 39, 252, 41, 21, 68, 78, 110, 131, 249, 162};

.visible .entry _Z14box2map_kerneliiiiPKfS0_Pf(
	.param .u32 _Z14box2map_kerneliiiiPKfS0_Pf_param_0,
	.param .u32 _Z14box2map_kerneliiiiPKfS0_Pf_param_1,
	.param .u32 _Z14box2map_kerneliiiiPKfS0_Pf_param_2,
	.param .u32 _Z14box2map_kerneliiiiPKfS0_Pf_param_3,
	.param .u64 .ptr .align 1 _Z14box2map_kerneliiiiPKfS0_Pf_param_4,
	.param .u64 .ptr .align 1 _Z14box2map_kerneliiiiPKfS0_Pf_param_5,
	.param .u64 .ptr .align 1 _Z14box2map_kerneliiiiPKfS0_Pf_param_6
)
{
	.local .align 4 .b8 	__local_depot0[28];
	.reg .b64 	%SP;
	.reg .b64 	%SPL;
	.reg .pred 	%p<212>;
	.reg .b32 	%r<979>;
	.reg .b32 	%f<630>;
	.reg .b64 	%rd<458>;
	.reg .b64 	%fd<54>;

	mov.u64 	%SPL, __local_depot0;
	ld.param.u32 	%r342, [_Z14box2map_kerneliiiiPKfS0_Pf_param_0];
	ld.param.u32 	%r340, [_Z14box2map_kerneliiiiPKfS0_Pf_param_1];
	ld.param.u64 	%rd172, [_Z14box2map_kerneliiiiPKfS0_Pf_param_4];
	ld.param.u64 	%rd173, [_Z14box2map_kerneliiiiPKfS0_Pf_param_5];
	ld.param.u64 	%rd174, [_Z14box2map_kerneliiiiPKfS0_Pf_param_6];
	cvta.to.global.u64 	%rd1, %rd174;
	cvta.to.global.u64 	%rd2, %rd173;
	add.u64 	%rd3, %SPL, 0;
	mov.u32 	%r343, %ctaid.x;
	shl.b32 	%r344, %r343, 4;
	mov.u32 	%r345, %tid.x;
	add.s32 	%r1, %r344, %r345;
	setp.ge.s32 	%p1, %r1, %r342;
	@%p1 bra 	$L__BB0_217;
	cvta.to.global.u64 	%rd176, %rd172;
	mul.lo.s32 	%r346, %r1, 7;
	mul.wide.s32 	%rd177, %r346, 4;
	add.s64 	%rd178, %rd176, %rd177;
	ld.global.f32 	%f1, [%rd178];
	ld.global.f32 	%f2, [%rd178+4];
	ld.global.f32 	%f3, [%rd178+12];
	ld.global.f32 	%f4, [%rd178+16];
	ld.global.f32 	%f5, [%rd178+24];
	mul.f32 	%f131, %f5, 0f3F22F983;
	cvt.rni.s32.f32 	%r938, %f131;
	cvt.rn.f32.s32 	%f132, %r938;
	fma.rn.f32 	%f133, %f132, 0fBFC90FDA, %f5;
	fma.rn.f32 	%f134, %f132, 0fB3A22168, %f133;
	fma.rn.f32 	%f617, %f132, 0fA7C234C5, %f134;
	abs.f32 	%f7, %f5;
	setp.ltu.f32 	%p2, %f7, 0f47CE4780;
	mov.u32 	%r878, %r938;
	mov.f32 	%f602, %f617;
	@%p2 bra 	$L__BB0_9;
	setp.neu.f32 	%p3, %f7, 0f7F800000;
	@%p3 bra 	$L__BB0_4;
	mov.f32 	%f137, 0f00000000;
	mul.rn.f32 	%f602, %f5, %f137;
	mov.b32 	%r878, 0;
	bra.uni 	$L__BB0_9;
$L__BB0_4:
	mov.b32 	%r3, %f5;
	shl.b32 	%r348, %r3, 8;
	or.b32  	%r4, %r348, -2147483648;
	mov.b64 	%rd390, 0;
	mov.b32 	%r875, 0;
	mov.u64 	%rd388, __cudart_i2opi_f;
	mov.u64 	%rd389, %rd3;
$L__BB0_5:
	.pragma "nounroll";
	ld.global.nc.u32 	%r349, [%rd388];
	mad.wide.u32 	%rd181, %r349, %r4, %rd390;
	shr.u64 	%rd390, %rd181, 32;
	st.local.u32 	[%rd389], %rd181;
	add.s32 	%r875, %r875, 1;
	add.s64 	%rd389, %rd389, 4;
	add.s64 	%rd388, %rd388, 4;
	setp.ne.s32 	%p4, %r875, 6;
	@%p4 bra 	$L__BB0_5;
	shr.u32 	%r350, %r3, 23;
	st.local.u32 	[%rd3+24], %rd390;
	and.b32  	%r7, %r350, 31;
	and.b32  	%r351, %r350, 224;
	add.s32 	%r352, %r351, -128;
	shr.u32 	%r353, %r352, 5;
	mul.wide.u32 	%rd182, %r353, 4;
	sub.s64 	%rd10, %rd3, %rd182;
	ld.local.u32 	%r876, [%rd10+24];
	ld.local.u32 	%r877, [%rd10+20];
	setp.eq.s32 	%p5, %r7, 0;
	@%p5 bra 	$L__BB0_8;
	shf.l.wrap.b32 	%r876, %r877, %r876, %r7;
	ld.local.u32 	%r354, [%rd10+16];
	shf.l.wrap.b32 	%r877, %r354, %r877, %r7;
$L__BB0_8:
	shr.u32 	%r355, %r876, 30;
	shf.l.wrap.b32 	%r356, %r877, %r876, 2;
	shl.b32 	%r357, %r877, 2;
	shr.u32 	%r358, %r356, 31;
	add.s32 	%r359, %r358, %r355;
	neg.s32 	%r360, %r359;
	setp.lt.s32 	%p6, %r3, 0;
	selp.b32 	%r878, %r360, %r359, %p6;
	xor.b32  	%r361, %r356, %r3;
	shr.s32 	%r362, %r356, 31;
	xor.b32  	%r363, %r362, %r356;
	xor.b32  	%r364, %r362, %r357;
	cvt.u64.u32 	%rd183, %r363;
	shl.b64 	%rd184, %rd183, 32;
	cvt.u64.u32 	%rd185, %r364;
	or.b64  	%rd186, %rd184, %rd185;
	cvt.rn.f64.s64 	%fd1, %rd186;
	mul.f64 	%fd2, %fd1, 0d3BF921FB54442D19;
	cvt.rn.f32.f64 	%f135, %fd2;
	neg.f32 	%f136, %f135;
	setp.lt.s32 	%p7, %r361, 0;
	selp.f32 	%f602, %f136, %f135, %p7;
$L__BB0_9:
	setp.ltu.f32 	%p8, %f7, 0f47CE4780;
	add.s32 	%r366, %r878, 1;
	mul.rn.f32 	%f138, %f602, %f602;
	and.b32  	%r367, %r878, 1;
	setp.eq.b32 	%p9, %r367, 1;
	selp.f32 	%f139, %f602, 0f3F800000, %p9;
	fma.rn.f32 	%f140, %f138, %f139, 0f00000000;
	fma.rn.f32 	%f141, %f138, 0f37CBAC00, 0fBAB607ED;
	selp.f32 	%f142, 0fB94D4153, %f141, %p9;
	selp.f32 	%f143, 0f3C0885E4, 0f3D2AAABB, %p9;
	fma.rn.f32 	%f144, %f142, %f138, %f143;
	selp.f32 	%f145, 0fBE2AAAA8, 0fBEFFFFFF, %p9;
	fma.rn.f32 	%f146, %f144, %f138, %f145;
	fma.rn.f32 	%f147, %f146, %f140, %f139;
	and.b32  	%r368, %r366, 2;
	setp.eq.s32 	%p10, %r368, 0;
	mov.f32 	%f148, 0f00000000;
	sub.f32 	%f149, %f148, %f147;
	selp.f32 	%f150, %f147, %f149, %p10;
	mul.f32 	%f11, %f3, %f150;
	mov.u32 	%r882, %r938;
	mov.f32 	%f603, %f617;
	@%p8 bra 	$L__BB0_17;
	setp.neu.f32 	%p11, %f7, 0f7F800000;
	@%p11 bra 	$L__BB0_12;
	mov.f32 	%f153, 0f00000000;
	mul.rn.f32 	%f603, %f5, %f153;
	mov.b32 	%r882, 0;
	bra.uni 	$L__BB0_17;
$L__BB0_12:
	mov.b32 	%r16, %f5;
	shl.b32 	%r370, %r16, 8;
	or.b32  	%r17, %r370, -2147483648;
	mov.b64 	%rd393, 0;
	mov.b32 	%r879, 0;
	mov.u64 	%rd391, __cudart_i2opi_f;
	mov.u64 	%rd392, %rd3;
$L__BB0_13:
	.pragma "nounroll";
	ld.global.nc.u32 	%r371, [%rd391];
	mad.wide.u32 	%rd189, %r371, %r17, %rd393;
	shr.u64 	%rd393, %rd189, 32;
	st.local.u32 	[%rd392], %rd189;
	add.s32 	%r879, %r879, 1;
	add.s64 	%rd392, %rd392, 4;
	add.s64 	%rd391, %rd391, 4;
	setp.ne.s32 	%p12, %r879, 6;
	@%p12 bra 	$L__BB0_13;
	shr.u32 	%r372, %r16, 23;
	st.local.u32 	[%rd3+24], %rd393;
	and.b32  	%r20, %r372, 31;
	and.b32  	%r373, %r372, 224;
	add.s32 	%r374, %r373, -128;
	shr.u32 	%r375, %r374, 5;
	mul.wide.u32 	%rd190, %r375, 4;
	sub.s64 	%rd17, %rd3, %rd190;
	ld.local.u32 	%r880, [%rd17+24];
	ld.local.u32 	%r881, [%rd17+20];
	setp.eq.s32 	%p13, %r20, 0;
	@%p13 bra 	$L__BB0_16;
	shf.l.wrap.b32 	%r880, %r881, %r880, %r20;
	ld.local.u32 	%r376, [%rd17+16];
	shf.l.wrap.b32 	%r881, %r376, %r881, %r20;
$L__BB0_16:
	shr.u32 	%r377, %r880, 30;
	shf.l.wrap.b32 	%r378, %r881, %r880, 2;
	shl.b32 	%r379, %r881, 2;
	shr.u32 	%r380, %r378, 31;
	add.s32 	%r381, %r380, %r377;
	neg.s32 	%r382, %r381;
	setp.lt.s32 	%p14, %r16, 0;
	selp.b32 	%r882, %r382, %r381, %p14;
	xor.b32  	%r383, %r378, %r16;
	shr.s32 	%r384, %r378, 31;
	xor.b32  	%r385, %r384, %r378;
	xor.b32  	%r386, %r384, %r379;
	cvt.u64.u32 	%rd191, %r385;
	shl.b64 	%rd192, %rd191, 32;
	cvt.u64.u32 	%rd193, %r386;
	or.b64  	%rd194, %rd192, %rd193;
	cvt.rn.f64.s64 	%fd3, %rd194;
	mul.f64 	%fd4, %fd3, 0d3BF921FB54442D19;
	cvt.rn.f32.f64 	%f151, %fd4;
	neg.f32 	%f152, %f151;
	setp.lt.s32 	%p15, %r383, 0;
	selp.f32 	%f603, %f152, %f151, %p15;
$L__BB0_17:
	setp.ltu.f32 	%p16, %f7, 0f47CE4780;
	mul.rn.f32 	%f154, %f603, %f603;
	and.b32  	%r388, %r882, 1;
	setp.eq.b32 	%p17, %r388, 1;
	selp.f32 	%f155, 0f3F800000, %f603, %p17;
	fma.rn.f32 	%f156, %f154, %f155, 0f00000000;
	fma.rn.f32 	%f157, %f154, 0f37CBAC00, 0fBAB607ED;
	selp.f32 	%f158, %f157, 0fB94D4153, %p17;
	selp.f32 	%f159, 0f3D2AAABB, 0f3C0885E4, %p17;
	fma.rn.f32 	%f160, %f158, %f154, %f159;
	selp.f32 	%f161, 0fBEFFFFFF, 0fBE2AAAA8, %p17;
	fma.rn.f32 	%f162, %f160, %f154, %f161;
	fma.rn.f32 	%f163, %f162, %f156, %f155;
	and.b32  	%r389, %r882, 2;
	setp.eq.s32 	%p18, %r389, 0;
	mov.f32 	%f164, 0f00000000;
	sub.f32 	%f165, %f164, %f163;
	selp.f32 	%f166, %f163, %f165, %p18;
	mul.f32 	%f167, %f4, %f166;
	abs.f32 	%f168, %f167;
	abs.f32 	%f169, %f11;
	add.f32 	%f170, %f169, %f168;
	fma.rn.f32 	%f15, %f170, 0f3F000000, %f1;
	mov.u32 	%r886, %r938;
	mov.f32 	%f604, %f617;
	@%p16 bra 	$L__BB0_25;
	setp.neu.f32 	%p19, %f7, 0f7F800000;
	@%p19 bra 	$L__BB0_20;
	mov.f32 	%f173, 0f00000000;
	mul.rn.f32 	%f604, %f5, %f173;
	mov.b32 	%r886, 0;
	bra.uni 	$L__BB0_25;
$L__BB0_20:
	mov.b32 	%r29, %f5;
	shl.b32 	%r391, %r29, 8;
	or.b32  	%r30, %r391, -2147483648;
	mov.b64 	%rd396, 0;
	mov.b32 	%r883, 0;
	mov.u64 	%rd394, __cudart_i2opi_f;
	mov.u64 	%rd395, %rd3;
$L__BB0_21:
	.pragma "nounroll";
	ld.global.nc.u32 	%r392, [%rd394];
	mad.wide.u32 	%rd197, %r392, %r30, %rd396;
	shr.u64 	%rd396, %rd197, 32;
	st.local.u32 	[%rd395], %rd197;
	add.s32 	%r883, %r883, 1;
	add.s64 	%rd395, %rd395, 4;
	add.s64 	%rd394, %rd394, 4;
	setp.ne.s32 	%p20, %r883, 6;
	@%p20 bra 	$L__BB0_21;
	shr.u32 	%r393, %r29, 23;
	st.local.u32 	[%rd3+24], %rd396;
	and.b32  	%r33, %r393, 31;
	and.b32  	%r394, %r393, 224;
	add.s32 	%r395, %r394, -128;
	shr.u32 	%r396, %r395, 5;
	mul.wide.u32 	%rd198, %r396, 4;
	sub.s64 	%rd24, %rd3, %rd198;
	ld.local.u32 	%r884, [%rd24+24];
	ld.local.u32 	%r885, [%rd24+20];
	setp.eq.s32 	%p21, %r33, 0;
	@%p21 bra 	$L__BB0_24;
	shf.l.wrap.b32 	%r884, %r885, %r884, %r33;
	ld.local.u32 	%r397, [%rd24+16];
	shf.l.wrap.b32 	%r885, %r397, %r885, %r33;
$L__BB0_24:
	shr.u32 	%r398, %r884, 30;
	shf.l.wrap.b32 	%r399, %r885, %r884, 2;
	shl.b32 	%r400, %r885, 2;
	shr.u32 	%r401, %r399, 31;
	add.s32 	%r402, %r401, %r398;
	neg.s32 	%r403, %r402;
	setp.lt.s32 	%p22, %r29, 0;
	selp.b32 	%r886, %r403, %r402, %p22;
	xor.b32  	%r404, %r399, %r29;
	shr.s32 	%r405, %r399, 31;
	xor.b32  	%r406, %r405, %r399;
	xor.b32  	%r407, %r405, %r400;
	cvt.u64.u32 	%rd199, %r406;
	shl.b64 	%rd200, %rd199, 32;
	cvt.u64.u32 	%rd201, %r407;
	or.b64  	%rd202, %rd200, %rd201;
	cvt.rn.f64.s64 	%fd5, %rd202;
	mul.f64 	%fd6, %fd5, 0d3BF921FB54442D19;
	cvt.rn.f32.f64 	%f171, %fd6;
	neg.f32 	%f172, %f171;
	setp.lt.s32 	%p23, %r404, 0;
	selp.f32 	%f604, %f172, %f171, %p23;
$L__BB0_25:
	setp.ltu.f32 	%p24, %f7, 0f47CE4780;
	mul.rn.f32 	%f174, %f604, %f604;
	and.b32  	%r409, %r886, 1;
	setp.eq.b32 	%p25, %r409, 1;
	selp.f32 	%f175, 0f3F800000, %f604, %p25;
	fma.rn.f32 	%f176, %f174, %f175, 0f00000000;
	fma.rn.f32 	%f177, %f174, 0f37CBAC00, 0fBAB607ED;
	selp.f32 	%f178, %f177, 0fB94D4153, %p25;
	selp.f32 	%f179, 0f3D2AAABB, 0f3C0885E4, %p25;
	fma.rn.f32 	%f180, %f178, %f174, %f179;
	selp.f32 	%f181, 0fBEFFFFFF, 0fBE2AAAA8, %p25;
	fma.rn.f32 	%f182, %f180, %f174, %f181;
	fma.rn.f32 	%f183, %f182, %f176, %f175;
	and.b32  	%r410, %r886, 2;
	setp.eq.s32 	%p26, %r410, 0;
	mov.f32 	%f184, 0f00000000;
	sub.f32 	%f185, %f184, %f183;
	selp.f32 	%f186, %f183, %f185, %p26;
	mul.f32 	%f19, %f3, %f186;
	mov.u32 	%r890, %r938;
	mov.f32 	%f605, %f617;
	@%p24 bra 	$L__BB0_33;
	setp.neu.f32 	%p27, %f7, 0f7F800000;
	@%p27 bra 	$L__BB0_28;
	mov.f32 	%f189, 0f00000000;
	mul.rn.f32 	%f605, %f5, %f189;
	mov.b32 	%r890, 0;
	bra.uni 	$L__BB0_33;
$L__BB0_28:
	mov.b32 	%r42, %f5;
	shl.b32 	%r412, %r42, 8;
	or.b32  	%r43, %r412, -2147483648;
	mov.b64 	%rd399, 0;
	mov.b32 	%r887, 0;
	mov.u64 	%rd397, __cudart_i2opi_f;
	mov.u64 	%rd398, %rd3;
$L__BB0_29:
	.pragma "nounroll";
	ld.global.nc.u32 	%r413, [%rd397];
	mad.wide.u32 	%rd205, %r413, %r43, %rd399;
	shr.u64 	%rd399, %rd205, 32;
	st.local.u32 	[%rd398], %rd205;
	add.s32 	%r887, %r887, 1;
	add.s64 	%rd398, %rd398, 4;
	add.s64 	%rd397, %rd397, 4;
	setp.ne.s32 	%p28, %r887, 6;
	@%p28 bra 	$L__BB0_29;
	shr.u32 	%r414, %r42, 23;
	st.local.u32 	[%rd3+24], %rd399;
	and.b32  	%r46, %r414, 31;
	and.b32  	%r415, %r414, 224;
	add.s32 	%r416, %r415, -128;
	shr.u32 	%r417, %r416, 5;
	mul.wide.u32 	%rd206, %r417, 4;
	sub.s64 	%rd31, %rd3, %rd206;
	ld.local.u32 	%r888, [%rd31+24];
	ld.local.u32 	%r889, [%rd31+20];
	setp.eq.s32 	%p29, %r46, 0;
	@%p29 bra 	$L__BB0_32;
	shf.l.wrap.b32 	%r888, %r889, %r888, %r46;
	ld.local.u32 	%r418, [%rd31+16];
	shf.l.wrap.b32 	%r889, %r418, %r889, %r46;
$L__BB0_32:
	shr.u32 	%r419, %r888, 30;
	shf.l.wrap.b32 	%r420, %r889, %r888, 2;
	shl.b32 	%r421, %r889, 2;
	shr.u32 	%r422, %r420, 31;
	add.s32 	%r423, %r422, %r419;
	neg.s32 	%r424, %r423;
	setp.lt.s32 	%p30, %r42, 0;
	selp.b32 	%r890, %r424, %r423, %p30;
	xor.b32  	%r425, %r420, %r42;
	shr.s32 	%r426, %r420, 31;
	xor.b32  	%r427, %r426, %r420;
	xor.b32  	%r428, %r426, %r421;
	cvt.u64.u32 	%rd207, %r427;
	shl.b64 	%rd208, %rd207, 32;
	cvt.u64.u32 	%rd209, %r428;
	or.b64  	%rd210, %rd208, %rd209;
	cvt.rn.f64.s64 	%fd7, %rd210;
	mul.f64 	%fd8, %fd7, 0d3BF921FB54442D19;
	cvt.rn.f32.f64 	%f187, %fd8;
	neg.f32 	%f188, %f187;
	setp.lt.s32 	%p31, %r425, 0;
	selp.f32 	%f605, %f188, %f187, %p31;
$L__BB0_33:
	setp.ltu.f32 	%p32, %f7, 0f47CE4780;
	add.s32 	%r430, %r890, 1;
	mul.rn.f32 	%f190, %f605, %f605;
	and.b32  	%r431, %r890, 1;
	setp.eq.b32 	%p33, %r431, 1;
	selp.f32 	%f191, %f605, 0f3F800000, %p33;
	fma.rn.f32 	%f192, %f190, %f191, 0f00000000;
	fma.rn.f32 	%f193, %f190, 0f37CBAC00, 0fBAB607ED;
	selp.f32 	%f194, 0fB94D4153, %f193, %p33;
	selp.f32 	%f195, 0f3C0885E4, 0f3D2AAABB, %p33;
	fma.rn.f32 	%f196, %f194, %f190, %f195;
	selp.f32 	%f197, 0fBE2AAAA8, 0fBEFFFFFF, %p33;
	fma.rn.f32 	%f198, %f196, %f190, %f197;
	fma.rn.f32 	%f199, %f198, %f192, %f191;
	and.b32  	%r432, %r430, 2;
	setp.eq.s32 	%p34, %r432, 0;
	mov.f32 	%f200, 0f00000000;
	sub.f32 	%f201, %f200, %f199;
	selp.f32 	%f202, %f199, %f201, %p34;
	mul.f32 	%f203, %f4, %f202;
	abs.f32 	%f204, %f203;
	abs.f32 	%f205, %f19;
	add.f32 	%f206, %f205, %f204;
	fma.rn.f32 	%f23, %f206, 0f3F000000, %f2;
	mov.u32 	%r894, %r938;
	mov.f32 	%f606, %f617;
	@%p32 bra 	$L__BB0_41;
	setp.neu.f32 	%p35, %f7, 0f7F800000;
	@%p35 bra 	$L__BB0_36;
	mov.f32 	%f209, 0f00000000;
	mul.rn.f32 	%f606, %f5, %f209;
	mov.b32 	%r894, 0;
	bra.uni 	$L__BB0_41;
$L__BB0_36:
	mov.b32 	%r55, %f5;
	shl.b32 	%r434, %r55, 8;
	or.b32  	%r56, %r434, -2147483648;
	mov.b64 	%rd402, 0;
	mov.b32 	%r891, 0;
	mov.u64 	%rd400, __cudart_i2opi_f;
	mov.u64 	%rd401, %rd3;
$L__BB0_37:
	.pragma "nounroll";
	ld.global.nc.u32 	%r435, [%rd400];
	mad.wide.u32 	%rd213, %r435, %r56, %rd402;
	shr.u64 	%rd402, %rd213, 32;
	st.local.u32 	[%rd401], %rd213;
	add.s32 	%r891, %r891, 1;
	add.s64 	%rd401, %rd401, 4;
	add.s64 	%rd400, %rd400, 4;
	setp.ne.s32 	%p36, %r891, 6;
	@%p36 bra 	$L__BB0_37;
	shr.u32 	%r436, %r55, 23;
	st.local.u32 	[%rd3+24], %rd402;
	and.b32  	%r59, %r436, 31;
	and.b32  	%r437, %r436, 224;
	add.s32 	%r438, %r437, -128;
	shr.u32 	%r439, %r438, 5;
	mul.wide.u32 	%rd214, %r439, 4;
	sub.s64 	%rd38, %rd3, %rd214;
	ld.local.u32 	%r892, [%rd38+24];
	ld.local.u32 	%r893, [%rd38+20];
	setp.eq.s32 	%p37, %r59, 0;
	@%p37 bra 	$L__BB0_40;
	shf.l.wrap.b32 	%r892, %r893, %r892, %r59;
	ld.local.u32 	%r440, [%rd38+16];
	shf.l.wrap.b32 	%r893, %r440, %r893, %r59;
$L__BB0_40:
	shr.u32 	%r441, %r892, 30;
	shf.l.wrap.b32 	%r442, %r893, %r892, 2;
	shl.b32 	%r443, %r893, 2;
	shr.u32 	%r444, %r442, 31;
	add.s32 	%r445, %r444, %r441;
	neg.s32 	%r446, %r445;
	setp.lt.s32 	%p38, %r55, 0;
	selp.b32 	%r894, %r446, %r445, %p38;
	xor.b32  	%r447, %r442, %r55;
	shr.s32 	%r448, %r442, 31;
	xor.b32  	%r449, %r448, %r442;
	xor.b32  	%r450, %r448, %r443;
	cvt.u64.u32 	%rd215, %r449;
	shl.b64 	%rd216, %rd215, 32;
	cvt.u64.u32 	%rd217, %r450;
	or.b64  	%rd218, %rd216, %rd217;
	cvt.rn.f64.s64 	%fd9, %rd218;
	mul.f64 	%fd10, %fd9, 0d3BF921FB54442D19;
	cvt.rn.f32.f64 	%f207, %fd10;
	neg.f32 	%f208, %f207;
	setp.lt.s32 	%p39, %r447, 0;
	selp.f32 	%f606, %f208, %f207, %p39;
$L__BB0_41:
	setp.ltu.f32 	%p40, %f7, 0f47CE4780;
	add.s32 	%r452, %r894, 1;
	mul.rn.f32 	%f210, %f606, %f606;
	and.b32  	%r453, %r894, 1;
	setp.eq.b32 	%p41, %r453, 1;
	selp.f32 	%f211, %f606, 0f3F800000, %p41;
	fma.rn.f32 	%f212, %f210, %f211, 0f00000000;
	fma.rn.f32 	%f213, %f210, 0f37CBAC00, 0fBAB607ED;
	selp.f32 	%f214, 0fB94D4153, %f213, %p41;
	selp.f32 	%f215, 0f3C0885E4, 0f3D2AAABB, %p41;
	fma.rn.f32 	%f216, %f214, %f210, %f215;
	selp.f32 	%f217, 0fBE2AAAA8, 0fBEFFFFFF, %p41;
	fma.rn.f32 	%f218, %f216, %f210, %f217;
	fma.rn.f32 	%f219, %f218, %f212, %f211;
	and.b32  	%r454, %r452, 2;
	setp.eq.s32 	%p42, %r454, 0;
	mov.f32 	%f220, 0f00000000;
	sub.f32 	%f221, %f220, %f219;
	selp.f32 	%f222, %f219, %f221, %p42;
	mul.f32 	%f27, %f3, %f222;
	mov.u32 	%r898, %r938;
	mov.f32 	%f607, %f617;
	@%p40 bra 	$L__BB0_49;
	setp.neu.f32 	%p43, %f7, 0f7F800000;
	@%p43 bra 	$L__BB0_44;
	mov.f32 	%f225, 0f00000000;
	mul.rn.f32 	%f607, %f5, %f225;
	mov.b32 	%r898, 0;
	bra.uni 	$L__BB0_49;
$L__BB0_44:
	mov.b32 	%r68, %f5;
	shl.b32 	%r456, %r68, 8;
	or.b32  	%r69, %r456, -2147483648;
	mov.b64 	%rd405, 0;
	mov.b32 	%r895, 0;
	mov.u64 	%rd403, __cudart_i2opi_f;
	mov.u64 	%rd404, %rd3;
$L__BB0_45:
	.pragma "nounroll";
	ld.global.nc.u32 	%r457, [%rd403];
	mad.wide.u32 	%rd221, %r457, %r69, %rd405;
	shr.u64 	%rd405, %rd221, 32;
	st.local.u32 	[%rd404], %rd221;
	add.s32 	%r895, %r895, 1;
	add.s64 	%rd404, %rd404, 4;
	add.s64 	%rd403, %rd403, 4;
	setp.ne.s32 	%p44, %r895, 6;
	@%p44 bra 	$L__BB0_45;
	shr.u32 	%r458, %r68, 23;
	st.local.u32 	[%rd3+24], %rd405;
	and.b32  	%r72, %r458, 31;
	and.b32  	%r459, %r458, 224;
	add.s32 	%r460, %r459, -128;
	shr.u32 	%r461, %r460, 5;
	mul.wide.u32 	%rd222, %r461, 4;
	sub.s64 	%rd45, %rd3, %rd222;
	ld.local.u32 	%r896, [%rd45+24];
	ld.local.u32 	%r897, [%rd45+20];
	setp.eq.s32 	%p45, %r72, 0;
	@%p45 bra 	$L__BB0_48;
	shf.l.wrap.b32 	%r896, %r897, %r896, %r72;
	ld.local.u32 	%r462, [%rd45+16];
	shf.l.wrap.b32 	%r897, %r462, %r897, %r72;
$L__BB0_48:
	shr.u32 	%r463, %r896, 30;
	shf.l.wrap.b32 	%r464, %r897, %r896, 2;
	shl.b32 	%r465, %r897, 2;
	shr.u32 	%r466, %r464, 31;
	add.s32 	%r467, %r466, %r463;
	neg.s32 	%r468, %r467;
	setp.lt.s32 	%p46, %r68, 0;
	selp.b32 	%r898, %r468, %r467, %p46;
	xor.b32  	%r469, %r464, %r68;
	shr.s32 	%r470, %r464, 31;
	xor.b32  	%r471, %r470, %r464;
	xor.b32  	%r472, %r470, %r465;
	cvt.u64.u32 	%rd223, %r471;
	shl.b64 	%rd224, %rd223, 32;
	cvt.u64.u32 	%rd225, %r472;
	or.b64  	%rd226, %rd224, %rd225;
	cvt.rn.f64.s64 	%fd11, %rd226;
	mul.f64 	%fd12, %fd11, 0d3BF921FB54442D19;
	cvt.rn.f32.f64 	%f223, %fd12;
	neg.f32 	%f224, %f223;
	setp.lt.s32 	%p47, %r469, 0;
	selp.f32 	%f607, %f224, %f223, %p47;
$L__BB0_49:
	setp.ltu.f32 	%p48, %f7, 0f47CE4780;
	mul.rn.f32 	%f226, %f607, %f607;
	and.b32  	%r474, %r898, 1;
	setp.eq.b32 	%p49, %r474, 1;
	selp.f32 	%f227, 0f3F800000, %f607, %p49;
	fma.rn.f32 	%f228, %f226, %f227, 0f00000000;
	fma.rn.f32 	%f229, %f226, 0f37CBAC00, 0fBAB607ED;
	selp.f32 	%f230, %f229, 0fB94D4153, %p49;
	selp.f32 	%f231, 0f3D2AAABB, 0f3C0885E4, %p49;
	fma.rn.f32 	%f232, %f230, %f226, %f231;
	selp.f32 	%f233, 0fBEFFFFFF, 0fBE2AAAA8, %p49;
	fma.rn.f32 	%f234, %f232, %f226, %f233;
	fma.rn.f32 	%f235, %f234, %f228, %f227;
	and.b32  	%r475, %r898, 2;
	setp.eq.s32 	%p50, %r475, 0;
	mov.f32 	%f236, 0f00000000;
	sub.f32 	%f237, %f236, %f235;
	selp.f32 	%f238, %f235, %f237, %p50;
	mul.f32 	%f239, %f4, %f238;
	abs.f32 	%f240, %f239;
	abs.f32 	%f241, %f27;
	add.f32 	%f242, %f241, %f240;
	mul.f32 	%f31, %f242, 0f3F000000;
	mov.u32 	%r902, %r938;
	mov.f32 	%f608, %f617;
	@%p48 bra 	$L__BB0_57;
	setp.neu.f32 	%p51, %f7, 0f7F800000;
	@%p51 bra 	$L__BB0_52;
	mov.f32 	%f245, 0f00000000;
	mul.rn.f32 	%f608, %f5, %f245;
	mov.b32 	%r902, 0;
	bra.uni 	$L__BB0_57;
$L__BB0_52:
	mov.b32 	%r81, %f5;
	shl.b32 	%r477, %r81, 8;
	or.b32  	%r82, %r477, -2147483648;
	mov.b64 	%rd408, 0;
	mov.b32 	%r899, 0;
	mov.u64 	%rd406, __cudart_i2opi_f;
	mov.u64 	%rd407, %rd3;
$L__BB0_53:
	.pragma "nounroll";
	ld.global.nc.u32 	%r478, [%rd406];
	mad.wide.u32 	%rd229, %r478, %r82, %rd408;
	shr.u64 	%rd408, %rd229, 32;
	st.local.u32 	[%rd407], %rd229;
	add.s32 	%r899, %r899, 1;
	add.s64 	%rd407, %rd407, 4;
	add.s64 	%rd406, %rd406, 4;
	setp.ne.s32 	%p52, %r899, 6;
	@%p52 bra 	$L__BB0_53;
	shr.u32 	%r479, %r81, 23;
	st.local.u32 	[%rd3+24], %rd408;
	and.b32  	%r85, %r479, 31;
	and.b32  	%r480, %r479, 224;
	add.s32 	%r481, %r480, -128;
	shr.u32 	%r482, %r481, 5;
	mul.wide.u32 	%rd230, %r482, 4;
	sub.s64 	%rd52, %rd3, %rd230;
	ld.local.u32 	%r900, [%rd52+24];
	ld.local.u32 	%r901, [%rd52+20];
	setp.eq.s32 	%p53, %r85, 0;
	@%p53 bra 	$L__BB0_56;
	shf.l.wrap.b32 	%r900, %r901, %r900, %r85;
	ld.local.u32 	%r483, [%rd52+16];
	shf.l.wrap.b32 	%r901, %r483, %r901, %r85;
$L__BB0_56:
	shr.u32 	%r484, %r900, 30;
	shf.l.wrap.b32 	%r485, %r901, %r900, 2;
	shl.b32 	%r486, %r901, 2;
	shr.u32 	%r487, %r485, 31;
	add.s32 	%r488, %r487, %r484;
	neg.s32 	%r489, %r488;
	setp.lt.s32 	%p54, %r81, 0;
	selp.b32 	%r902, %r489, %r488, %p54;
	xor.b32  	%r490, %r485, %r81;
	shr.s32 	%r491, %r485, 31;
	xor.b32  	%r492, %r491, %r485;
	xor.b32  	%r493, %r491, %r486;
	cvt.u64.u32 	%rd231, %r492;
	shl.b64 	%rd232, %rd231, 32;
	cvt.u64.u32 	%rd233, %r493;
	or.b64  	%rd234, %rd232, %rd233;
	cvt.rn.f64.s64 	%fd13, %rd234;
	mul.f64 	%fd14, %fd13, 0d3BF921FB54442D19;
	cvt.rn.f32.f64 	%f243, %fd14;
	neg.f32 	%f244, %f243;
	setp.lt.s32 	%p55, %r490, 0;
	selp.f32 	%f608, %f244, %f243, %p55;
$L__BB0_57:
	setp.ltu.f32 	%p56, %f7, 0f47CE4780;
	mul.rn.f32 	%f246, %f608, %f608;
	and.b32  	%r495, %r902, 1;
	setp.eq.b32 	%p57, %r495, 1;
	selp.f32 	%f247, 0f3F800000, %f608, %p57;
	fma.rn.f32 	%f248, %f246, %f247, 0f00000000;
	fma.rn.f32 	%f249, %f246, 0f37CBAC00, 0fBAB607ED;
	selp.f32 	%f250, %f249, 0fB94D4153, %p57;
	selp.f32 	%f251, 0f3D2AAABB, 0f3C0885E4, %p57;
	fma.rn.f32 	%f252, %f250, %f246, %f251;
	selp.f32 	%f253, 0fBEFFFFFF, 0fBE2AAAA8, %p57;
	fma.rn.f32 	%f254, %f252, %f246, %f253;
	fma.rn.f32 	%f255, %f254, %f248, %f247;
	and.b32  	%r496, %r902, 2;
	setp.eq.s32 	%p58, %r496, 0;
	mov.f32 	%f256, 0f00000000;
	sub.f32 	%f257, %f256, %f255;
	selp.f32 	%f258, %f255, %f257, %p58;
	mul.f32 	%f35, %f3, %f258;
	mov.u32 	%r906, %r938;
	mov.f32 	%f609, %f617;
	@%p56 bra 	$L__BB0_65;
	setp.neu.f32 	%p59, %f7, 0f7F800000;
	@%p59 bra 	$L__BB0_60;
	mov.f32 	%f261, 0f00000000;
	mul.rn.f32 	%f609, %f5, %f261;
	mov.b32 	%r906, 0;
	bra.uni 	$L__BB0_65;
$L__BB0_60:
	mov.b32 	%r94, %f5;
	shl.b32 	%r498, %r94, 8;
	or.b32  	%r95, %r498, -2147483648;
	mov.b64 	%rd411, 0;
	mov.b32 	%r903, 0;
	mov.u64 	%rd409, __cudart_i2opi_f;
	mov.u64 	%rd410, %rd3;
$L__BB0_61:
	.pragma "nounroll";
	ld.global.nc.u32 	%r499, [%rd409];
	mad.wide.u32 	%rd237, %r499, %r95, %rd411;
	shr.u64 	%rd411, %rd237, 32;
	st.local.u32 	[%rd410], %rd237;
	add.s32 	%r903, %r903, 1;
	add.s64 	%rd410, %rd410, 4;
	add.s64 	%rd409, %rd409, 4;
	setp.ne.s32 	%p60, %r903, 6;
	@%p60 bra 	$L__BB0_61;
	shr.u32 	%r500, %r94, 23;
	st.local.u32 	[%rd3+24], %rd411;
	and.b32  	%r98, %r500, 31;
	and.b32  	%r501, %r500, 224;
	add.s32 	%r502, %r501, -128;
	shr.u32 	%r503, %r502, 5;
	mul.wide.u32 	%rd238, %r503, 4;
	sub.s64 	%rd59, %rd3, %rd238;
	ld.local.u32 	%r904, [%rd59+24];
	ld.local.u32 	%r905, [%rd59+20];
	setp.eq.s32 	%p61, %r98, 0;
	@%p61 bra 	$L__BB0_64;
	shf.l.wrap.b32 	%r904, %r905, %r904, %r98;
	ld.local.u32 	%r504, [%rd59+16];
	shf.l.wrap.b32 	%r905, %r504, %r905, %r98;
$L__BB0_64:
	shr.u32 	%r505, %r904, 30;
	shf.l.wrap.b32 	%r506, %r905, %r904, 2;
	shl.b32 	%r507, %r905, 2;
	shr.u32 	%r508, %r506, 31;
	add.s32 	%r509, %r508, %r505;
	neg.s32 	%r510, %r509;
	setp.lt.s32 	%p62, %r94, 0;
	selp.b32 	%r906, %r510, %r509, %p62;
	xor.b32  	%r511, %r506, %r94;
	shr.s32 	%r512, %r506, 31;
	xor.b32  	%r513, %r512, %r506;
	xor.b32  	%r514, %r512, %r507;
	cvt.u64.u32 	%rd239, %r513;
	shl.b64 	%rd240, %rd239, 32;
	cvt.u64.u32 	%rd241, %r514;
	or.b64  	%rd242, %rd240, %rd241;
	cvt.rn.f64.s64 	%fd15, %rd242;
	mul.f64 	%fd16, %fd15, 0d3BF921FB54442D19;
	cvt.rn.f32.f64 	%f259, %fd16;
	neg.f32 	%f260, %f259;
	setp.lt.s32 	%p63, %r511, 0;
	selp.f32 	%f609, %f260, %f259, %p63;
$L__BB0_65:
	add.s32 	%r516, %r906, 1;
	mul.rn.f32 	%f262, %f609, %f609;
	and.b32  	%r517, %r906, 1;
	setp.eq.b32 	%p64, %r517, 1;
	selp.f32 	%f263, %f609, 0f3F800000, %p64;
	fma.rn.f32 	%f264, %f262, %f263, 0f00000000;
	fma.rn.f32 	%f265, %f262, 0f37CBAC00, 0fBAB607ED;
	selp.f32 	%f266, 0fB94D4153, %f265, %p64;
	selp.f32 	%f267, 0f3C0885E4, 0f3D2AAABB, %p64;
	fma.rn.f32 	%f268, %f266, %f262, %f267;
	selp.f32 	%f269, 0fBE2AAAA8, 0fBEFFFFFF, %p64;
	fma.rn.f32 	%f270, %f268, %f262, %f269;
	fma.rn.f32 	%f271, %f270, %f264, %f263;
	and.b32  	%r518, %r516, 2;
	setp.eq.s32 	%p65, %r518, 0;
	mov.f32 	%f272, 0f00000000;
	sub.f32 	%f273, %f272, %f271;
	selp.f32 	%f274, %f271, %f273, %p65;
	mul.f32 	%f275, %f4, %f274;
	abs.f32 	%f276, %f275;
	abs.f32 	%f277, %f35;
	add.f32 	%f278, %f277, %f276;
	mul.f32 	%f39, %f278, 0f3F000000;
	cvt.f64.f32 	%fd17, %f5;
	setp.gtu.f64 	%p66, %fd17, 0d3FF921FB54442D18;
	@%p66 bra 	$L__BB0_131;
	setp.ltu.f32 	%p67, %f7, 0f47CE4780;
	mov.u32 	%r910, %r938;
	mov.f32 	%f610, %f617;
	@%p67 bra 	$L__BB0_74;
	setp.neu.f32 	%p68, %f7, 0f7F800000;
	@%p68 bra 	$L__BB0_69;
	mov.f32 	%f281, 0f00000000;
	mul.rn.f32 	%f610, %f5, %f281;
	mov.b32 	%r910, 0;
	bra.uni 	$L__BB0_74;
$L__BB0_69:
	mov.b32 	%r107, %f5;
	shl.b32 	%r520, %r107, 8;
	or.b32  	%r108, %r520, -2147483648;
	mov.b64 	%rd414, 0;
	mov.b32 	%r907, 0;
	mov.u64 	%rd412, __cudart_i2opi_f;
	mov.u64 	%rd413, %rd3;
$L__BB0_70:
	.pragma "nounroll";
	ld.global.nc.u32 	%r521, [%rd412];
	mad.wide.u32 	%rd245, %r521, %r108, %rd414;
	shr.u64 	%rd414, %rd245, 32;
	st.local.u32 	[%rd413], %rd245;
	add.s32 	%r907, %r907, 1;
	add.s64 	%rd413, %rd413, 4;
	add.s64 	%rd412, %rd412, 4;
	setp.ne.s32 	%p69, %r907, 6;
	@%p69 bra 	$L__BB0_70;
	shr.u32 	%r522, %r107, 23;
	st.local.u32 	[%rd3+24], %rd414;
	and.b32  	%r111, %r522, 31;
	and.b32  	%r523, %r522, 224;
	add.s32 	%r524, %r523, -128;
	shr.u32 	%r525, %r524, 5;
	mul.wide.u32 	%rd246, %r525, 4;
	sub.s64 	%rd66, %rd3, %rd246;
	ld.local.u32 	%r908, [%rd66+24];
	ld.local.u32 	%r909, [%rd66+20];
	setp.eq.s32 	%p70, %r111, 0;
	@%p70 bra 	$L__BB0_73;
	shf.l.wrap.b32 	%r908, %r909, %r908, %r111;
	ld.local.u32 	%r526, [%rd66+16];
	shf.l.wrap.b32 	%r909, %r526, %r909, %r111;
$L__BB0_73:
	shr.u32 	%r527, %r908, 30;
	shf.l.wrap.b32 	%r528, %r909, %r908, 2;
	shl.b32 	%r529, %r909, 2;
	shr.u32 	%r530, %r528, 31;
	add.s32 	%r531, %r530, %r527;
	neg.s32 	%r532, %r531;
	setp.lt.s32 	%p71, %r107, 0;
	selp.b32 	%r910, %r532, %r531, %p71;
	xor.b32  	%r533, %r528, %r107;
	shr.s32 	%r534, %r528, 31;
	xor.b32  	%r535, %r534, %r528;
	xor.b32  	%r536, %r534, %r529;
	cvt.u64.u32 	%rd247, %r535;
	shl.b64 	%rd248, %rd247, 32;
	cvt.u64.u32 	%rd249, %r536;
	or.b64  	%rd250, %rd248, %rd249;
	cvt.rn.f64.s64 	%fd18, %rd250;
	mul.f64 	%fd19, %fd18, 0d3BF921FB54442D19;
	cvt.rn.f32.f64 	%f279, %fd19;
	neg.f32 	%f280, %f279;
	setp.lt.s32 	%p72, %r533, 0;
	selp.f32 	%f610, %f280, %f279, %p72;
$L__BB0_74:
	setp.ltu.f32 	%p73, %f7, 0f47CE4780;
	mul.rn.f32 	%f282, %f610, %f610;
	and.b32  	%r538, %r910, 1;
	setp.eq.b32 	%p74, %r538, 1;
	selp.f32 	%f283, 0f3F800000, %f610, %p74;
	fma.rn.f32 	%f284, %f282, %f283, 0f00000000;
	fma.rn.f32 	%f285, %f282, 0f37CBAC00, 0fBAB607ED;
	selp.f32 	%f286, %f285, 0fB94D4153, %p74;
	selp.f32 	%f287, 0f3D2AAABB, 0f3C0885E4, %p74;
	fma.rn.f32 	%f288, %f286, %f282, %f287;
	selp.f32 	%f289, 0fBEFFFFFF, 0fBE2AAAA8, %p74;
	fma.rn.f32 	%f290, %f288, %f282, %f289;
	fma.rn.f32 	%f291, %f290, %f284, %f283;
	and.b32  	%r539, %r910, 2;
	setp.eq.s32 	%p75, %r539, 0;
	mov.f32 	%f292, 0f00000000;
	sub.f32 	%f293, %f292, %f291;
	selp.f32 	%f43, %f291, %f293, %p75;
	mov.u32 	%r914, %r938;
	mov.f32 	%f611, %f617;
	@%p73 bra 	$L__BB0_82;
	setp.neu.f32 	%p76, %f7, 0f7F800000;
	@%p76 bra 	$L__BB0_77;
	mov.f32 	%f296, 0f00000000;
	mul.rn.f32 	%f611, %f5, %f296;
	mov.b32 	%r914, 0;
	bra.uni 	$L__BB0_82;
$L__BB0_77:
	mov.b32 	%r120, %f5;
	shl.b32 	%r541, %r120, 8;
	or.b32  	%r121, %r541, -2147483648;
	mov.b64 	%rd417, 0;
	mov.b32 	%r911, 0;
	mov.u64 	%rd415, __cudart_i2opi_f;
	mov.u64 	%rd416, %rd3;
$L__BB0_78:
	.pragma "nounroll";
	ld.global.nc.u32 	%r542, [%rd415];
	mad.wide.u32 	%rd253, %r542, %r121, %rd417;
	shr.u64 	%rd417, %rd253, 32;
	st.local.u32 	[%rd416], %rd253;
	add.s32 	%r911, %r911, 1;
	add.s64 	%rd416, %rd416, 4;
	add.s64 	%rd415, %rd415, 4;
	setp.ne.s32 	%p77, %r911, 6;
	@%p77 bra 	$L__BB0_78;
	shr.u32 	%r543, %r120, 23;
	st.local.u32 	[%rd3+24], %rd417;
	and.b32  	%r124, %r543, 31;
	and.b32  	%r544, %r543, 224;
	add.s32 	%r545, %r544, -128;
	shr.u32 	%r546, %r545, 5;
	mul.wide.u32 	%rd254, %r546, 4;
	sub.s64 	%rd73, %rd3, %rd254;
	ld.local.u32 	%r912, [%rd73+24];
	ld.local.u32 	%r913, [%rd73+20];
	setp.eq.s32 	%p78, %r124, 0;
	@%p78 bra 	$L__BB0_81;
	shf.l.wrap.b32 	%r912, %r913, %r912, %r124;
	ld.local.u32 	%r547, [%rd73+16];
	shf.l.wrap.b32 	%r913, %r547, %r913, %r124;
$L__BB0_81:
	shr.u32 	%r548, %r912, 30;
	shf.l.wrap.b32 	%r549, %r913, %r912, 2;
	shl.b32 	%r550, %r913, 2;
	shr.u32 	%r551, %r549, 31;
	add.s32 	%r552, %r551, %r548;
	neg.s32 	%r553, %r552;
	setp.lt.s32 	%p79, %r120, 0;
	selp.b32 	%r914, %r553, %r552, %p79;
	xor.b32  	%r554, %r549, %r120;
	shr.s32 	%r555, %r549, 31;
	xor.b32  	%r556, %r555, %r549;
	xor.b32  	%r557, %r555, %r550;
	cvt.u64.u32 	%rd255, %r556;
	shl.b64 	%rd256, %rd255, 32;
	cvt.u64.u32 	%rd257, %r557;
	or.b64  	%rd258, %rd256, %rd257;
	cvt.rn.f64.s64 	%fd20, %rd258;
	mul.f64 	%fd21, %fd20, 0d3BF921FB54442D19;
	cvt.rn.f32.f64 	%f294, %fd21;
	neg.f32 	%f295, %f294;
	setp.lt.s32 	%p80, %r554, 0;
	selp.f32 	%f611, %f295, %f294, %p80;
$L__BB0_82:
	setp.ltu.f32 	%p81, %f7, 0f47CE4780;
	add.s32 	%r559, %r914, 1;
	mul.rn.f32 	%f297, %f611, %f611;
	and.b32  	%r560, %r914, 1;
	setp.eq.b32 	%p82, %r560, 1;
	selp.f32 	%f298, %f611, 0f3F800000, %p82;
	fma.rn.f32 	%f299, %f297, %f298, 0f00000000;
	fma.rn.f32 	%f300, %f297, 0f37CBAC00, 0fBAB607ED;
	selp.f32 	%f301, 0fB94D4153, %f300, %p82;
	selp.f32 	%f302, 0f3C0885E4, 0f3D2AAABB, %p82;
	fma.rn.f32 	%f303, %f301, %f297, %f302;
	selp.f32 	%f304, 0fBE2AAAA8, 0fBEFFFFFF, %p82;
	fma.rn.f32 	%f305, %f303, %f297, %f304;
	fma.rn.f32 	%f306, %f305, %f299, %f298;
	and.b32  	%r561, %r559, 2;
	setp.eq.s32 	%p83, %r561, 0;
	mov.f32 	%f307, 0f00000000;
	sub.f32 	%f308, %f307, %f306;
	selp.f32 	%f309, %f306, %f308, %p83;
	mul.f32 	%f310, %f4, %f309;
	mul.f32 	%f311, %f3, %f43;
	sub.f32 	%f312, %f311, %f310;
	fma.rn.f32 	%f626, %f312, 0f3F000000, %f2;
	mov.u32 	%r918, %r938;
	mov.f32 	%f612, %f617;
	@%p81 bra 	$L__BB0_90;
	setp.neu.f32 	%p84, %f7, 0f7F800000;
	@%p84 bra 	$L__BB0_85;
	mov.f32 	%f315, 0f00000000;
	mul.rn.f32 	%f612, %f5, %f315;
	mov.b32 	%r918, 0;
	bra.uni 	$L__BB0_90;
$L__BB0_85:
	mov.b32 	%r133, %f5;
	shl.b32 	%r563, %r133, 8;
	or.b32  	%r134, %r563, -2147483648;
	mov.b64 	%rd420, 0;
	mov.b32 	%r915, 0;
	mov.u64 	%rd418, __cudart_i2opi_f;
	mov.u64 	%rd419, %rd3;
$L__BB0_86:
	.pragma "nounroll";
	ld.global.nc.u32 	%r564, [%rd418];
	mad.wide.u32 	%rd261, %r564, %r134, %rd420;
	shr.u64 	%rd420, %rd261, 32;
	st.local.u32 	[%rd419], %rd261;
	add.s32 	%r915, %r915, 1;
	add.s64 	%rd419, %rd419, 4;
	add.s64 	%rd418, %rd418, 4;
	setp.ne.s32 	%p85, %r915, 6;
	@%p85 bra 	$L__BB0_86;
	shr.u32 	%r565, %r133, 23;
	st.local.u32 	[%rd3+24], %rd420;
	and.b32  	%r137, %r565, 31;
	and.b32  	%r566, %r565, 224;
	add.s32 	%r567, %r566, -128;
	shr.u32 	%r568, %r567, 5;
	mul.wide.u32 	%rd262, %r568, 4;
	sub.s64 	%rd80, %rd3, %rd262;
	ld.local.u32 	%r916, [%rd80+24];
	ld.local.u32 	%r917, [%rd80+20];
	setp.eq.s32 	%p86, %r137, 0;
	@%p86 bra 	$L__BB0_89;
	shf.l.wrap.b32 	%r916, %r917, %r916, %r137;
	ld.local.u32 	%r569, [%rd80+16];
	shf.l.wrap.b32 	%r917, %r569, %r917, %r137;
$L__BB0_89:
	shr.u32 	%r570, %r916, 30;
	shf.l.wrap.b32 	%r571, %r917, %r916, 2;
	shl.b32 	%r572, %r917, 2;
	shr.u32 	%r573, %r571, 31;
	add.s32 	%r574, %r573, %r570;
	neg.s32 	%r575, %r574;
	setp.lt.s32 	%p87, %r133, 0;
	selp.b32 	%r918, %r575, %r574, %p87;
	xor.b32  	%r576, %r571, %r133;
	shr.s32 	%r577, %r571, 31;
	xor.b32  	%r578, %r577, %r571;
	xor.b32  	%r579, %r577, %r572;
	cvt.u64.u32 	%rd263, %r578;
	shl.b64 	%rd264, %rd263, 32;
	cvt.u64.u32 	%rd265, %r579;
	or.b64  	%rd266, %rd264, %rd265;
	cvt.rn.f64.s64 	%fd22, %rd266;
	mul.f64 	%fd23, %fd22, 0d3BF921FB54442D19;
	cvt.rn.f32.f64 	%f313, %fd23;
	neg.f32 	%f314, %f313;
	setp.lt.s32 	%p88, %r576, 0;
	selp.f32 	%f612, %f314, %f313, %p88;
$L__BB0_90:
	setp.ltu.f32 	%p89, %f7, 0f47CE4780;
	mul.rn.f32 	%f316, %f612, %f612;
	and.b32  	%r581, %r918, 1;
	setp.eq.b32 	%p90, %r581, 1;
	selp.f32 	%f317, 0f3F800000, %f612, %p90;
	fma.rn.f32 	%f318, %f316, %f317, 0f00000000;
	fma.rn.f32 	%f319, %f316, 0f37CBAC00, 0fBAB607ED;
	selp.f32 	%f320, %f319, 0fB94D4153, %p90;
	selp.f32 	%f321, 0f3D2AAABB, 0f3C0885E4, %p90;
	fma.rn.f32 	%f322, %f320, %f316, %f321;
	selp.f32 	%f323, 0fBEFFFFFF, 0fBE2AAAA8, %p90;
	fma.rn.f32 	%f324, %f322, %f316, %f323;
	fma.rn.f32 	%f325, %f324, %f318, %f317;
	and.b32  	%r582, %r918, 2;
	setp.eq.s32 	%p91, %r582, 0;
	mov.f32 	%f326, 0f00000000;
	sub.f32 	%f327, %f326, %f325;
	selp.f32 	%f51, %f325, %f327, %p91;
	mov.u32 	%r922, %r938;
	mov.f32 	%f613, %f617;
	@%p89 bra 	$L__BB0_98;
	setp.neu.f32 	%p92, %f7, 0f7F800000;
	@%p92 bra 	$L__BB0_93;
	mov.f32 	%f330, 0f00000000;
	mul.rn.f32 	%f613, %f5, %f330;
	mov.b32 	%r922, 0;
	bra.uni 	$L__BB0_98;
$L__BB0_93:
	mov.b32 	%r146, %f5;
	shl.b32 	%r584, %r146, 8;
	or.b32  	%r147, %r584, -2147483648;
	mov.b64 	%rd423, 0;
	mov.b32 	%r919, 0;
	mov.u64 	%rd421, __cudart_i2opi_f;
	mov.u64 	%rd422, %rd3;
$L__BB0_94:
	.pragma "nounroll";
	ld.global.nc.u32 	%r585, [%rd421];
	mad.wide.u32 	%rd269, %r585, %r147, %rd423;
	shr.u64 	%rd423, %rd269, 32;
	st.local.u32 	[%rd422], %rd269;
	add.s32 	%r919, %r919, 1;
	add.s64 	%rd422, %rd422, 4;
	add.s64 	%rd421, %rd421, 4;
	setp.ne.s32 	%p93, %r919, 6;
	@%p93 bra 	$L__BB0_94;
	shr.u32 	%r586, %r146, 23;
	st.local.u32 	[%rd3+24], %rd423;
	and.b32  	%r150, %r586, 31;
	and.b32  	%r587, %r586, 224;
	add.s32 	%r588, %r587, -128;
	shr.u32 	%r589, %r588, 5;
	mul.wide.u32 	%rd270, %r589, 4;
	sub.s64 	%rd87, %rd3, %rd270;
	ld.local.u32 	%r920, [%rd87+24];
	ld.local.u32 	%r921, [%rd87+20];
	setp.eq.s32 	%p94, %r150, 0;
	@%p94 bra 	$L__BB0_97;
	shf.l.wrap.b32 	%r920, %r921, %r920, %r150;
	ld.local.u32 	%r590, [%rd87+16];
	shf.l.wrap.b32 	%r921, %r590, %r921, %r150;
$L__BB0_97:
	shr.u32 	%r591, %r920, 30;
	shf.l.wrap.b32 	%r592, %r921, %r920, 2;
	shl.b32 	%r593, %r921, 2;
	shr.u32 	%r594, %r592, 31;
	add.s32 	%r595, %r594, %r591;
	neg.s32 	%r596, %r595;
	setp.lt.s32 	%p95, %r146, 0;
	selp.b32 	%r922, %r596, %r595, %p95;
	xor.b32  	%r597, %r592, %r146;
	shr.s32 	%r598, %r592, 31;
	xor.b32  	%r599, %r598, %r592;
	xor.b32  	%r600, %r598, %r593;
	cvt.u64.u32 	%rd271, %r599;
	shl.b64 	%rd272, %rd271, 32;
	cvt.u64.u32 	%rd273, %r600;
	or.b64  	%rd274, %rd272, %rd273;
	cvt.rn.f64.s64 	%fd24, %rd274;
	mul.f64 	%fd25, %fd24, 0d3BF921FB54442D19;
	cvt.rn.f32.f64 	%f328, %fd25;
	neg.f32 	%f329, %f328;
	setp.lt.s32 	%p96, %r597, 0;
	selp.f32 	%f613, %f329, %f328, %p96;
$L__BB0_98:
	setp.ltu.f32 	%p97, %f7, 0f47CE4780;
	add.s32 	%r602, %r922, 1;
	mul.rn.f32 	%f331, %f613, %f613;
	and.b32  	%r603, %r922, 1;
	setp.eq.b32 	%p98, %r603, 1;
	selp.f32 	%f332, %f613, 0f3F800000, %p98;
	fma.rn.f32 	%f333, %f331, %f332, 0f00000000;
	fma.rn.f32 	%f334, %f331, 0f37CBAC00, 0fBAB607ED;
	selp.f32 	%f335, 0fB94D4153, %f334, %p98;
	selp.f32 	%f336, 0f3C0885E4, 0f3D2AAABB, %p98;
	fma.rn.f32 	%f337, %f335, %f331, %f336;
	selp.f32 	%f338, 0fBE2AAAA8, 0fBEFFFFFF, %p98;
	fma.rn.f32 	%f339, %f337, %f331, %f338;
	fma.rn.f32 	%f340, %f339, %f333, %f332;
	and.b32  	%r604, %r602, 2;
	setp.eq.s32 	%p99, %r604, 0;
	mov.f32 	%f341, 0f00000000;
	sub.f32 	%f342, %f341, %f340;
	selp.f32 	%f343, %f340, %f342, %p99;
	mul.f32 	%f344, %f4, %f343;
	mul.f32 	%f345, %f3, %f51;
	sub.f32 	%f346, %f345, %f344;
	fma.rn.f32 	%f627, %f346, 0fBF000000, %f2;
	mov.u32 	%r926, %r938;
	mov.f32 	%f614, %f617;
	@%p97 bra 	$L__BB0_106;
	setp.neu.f32 	%p100, %f7, 0f7F800000;
	@%p100 bra 	$L__BB0_101;
	mov.f32 	%f349, 0f00000000;
	mul.rn.f32 	%f614, %f5, %f349;
	mov.b32 	%r926, 0;
	bra.uni 	$L__BB0_106;
$L__BB0_101:
	mov.b32 	%r159, %f5;
	shl.b32 	%r606, %r159, 8;
	or.b32  	%r160, %r606, -2147483648;
	mov.b64 	%rd426, 0;
	mov.b32 	%r923, 0;
	mov.u64 	%rd424, __cudart_i2opi_f;
	mov.u64 	%rd425, %rd3;
$L__BB0_102:
	.pragma "nounroll";
	ld.global.nc.u32 	%r607, [%rd424];
	mad.wide.u32 	%rd277, %r607, %r160, %rd426;
	shr.u64 	%rd426, %rd277, 32;
	st.local.u32 	[%rd425], %rd277;
	add.s32 	%r923, %r923, 1;
	add.s64 	%rd425, %rd425, 4;
	add.s64 	%rd424, %rd424, 4;
	setp.ne.s32 	%p101, %r923, 6;
	@%p101 bra 	$L__BB0_102;
	shr.u32 	%r608, %r159, 23;
	st.local.u32 	[%rd3+24], %rd426;
	and.b32  	%r163, %r608, 31;
	and.b32  	%r609, %r608, 224;
	add.s32 	%r610, %r609, -128;
	shr.u32 	%r611, %r610, 5;
	mul.wide.u32 	%rd278, %r611, 4;
	sub.s64 	%rd94, %rd3, %rd278;
	ld.local.u32 	%r924, [%rd94+24];
	ld.local.u32 	%r925, [%rd94+20];
	setp.eq.s32 	%p102, %r163, 0;
	@%p102 bra 	$L__BB0_105;
	shf.l.wrap.b32 	%r924, %r925, %r924, %r163;
	ld.local.u32 	%r612, [%rd94+16];
	shf.l.wrap.b32 	%r925, %r612, %r925, %r163;
$L__BB0_105:
	shr.u32 	%r613, %r924, 30;
	shf.l.wrap.b32 	%r614, %r925, %r924, 2;
	shl.b32 	%r615, %r925, 2;
	shr.u32 	%r616, %r614, 31;
	add.s32 	%r617, %r616, %r613;
	neg.s32 	%r618, %r617;
	setp.lt.s32 	%p103, %r159, 0;
	selp.b32 	%r926, %r618, %r617, %p103;
	xor.b32  	%r619, %r614, %r159;
	shr.s32 	%r620, %r614, 31;
	xor.b32  	%r621, %r620, %r614;
	xor.b32  	%r622, %r620, %r615;
	cvt.u64.u32 	%rd279, %r621;
	shl.b64 	%rd280, %rd279, 32;
	cvt.u64.u32 	%rd281, %r622;
	or.b64  	%rd282, %rd280, %rd281;
	cvt.rn.f64.s64 	%fd26, %rd282;
	mul.f64 	%fd27, %fd26, 0d3BF921FB54442D19;
	cvt.rn.f32.f64 	%f347, %fd27;
	neg.f32 	%f348, %f347;
	setp.lt.s32 	%p104, %r619, 0;
	selp.f32 	%f614, %f348, %f347, %p104;
$L__BB0_106:
	setp.ltu.f32 	%p105, %f7, 0f47CE4780;
	add.s32 	%r624, %r926, 1;
	mul.rn.f32 	%f350, %f614, %f614;
	and.b32  	%r625, %r926, 1;
	setp.eq.b32 	%p106, %r625, 1;
	selp.f32 	%f351, %f614, 0f3F800000, %p106;
	fma.rn.f32 	%f352, %f350, %f351, 0f00000000;
	fma.rn.f32 	%f353, %f350, 0f37CBAC00, 0fBAB607ED;
	selp.f32 	%f354, 0fB94D4153, %f353, %p106;
	selp.f32 	%f355, 0f3C0885E4, 0f3D2AAABB, %p106;
	fma.rn.f32 	%f356, %f354, %f350, %f355;
	selp.f32 	%f357, 0fBE2AAAA8, 0fBEFFFFFF, %p106;
	fma.rn.f32 	%f358, %f356, %f350, %f357;
	fma.rn.f32 	%f359, %f358, %f352, %f351;
	and.b32  	%r626, %r624, 2;
	setp.eq.s32 	%p107, %r626, 0;
	mov.f32 	%f360, 0f00000000;
	sub.f32 	%f361, %f360, %f359;
	selp.f32 	%f59, %f359, %f361, %p107;
	mov.u32 	%r930, %r938;
	mov.f32 	%f615, %f617;
	@%p105 bra 	$L__BB0_114;
	setp.neu.f32 	%p108, %f7, 0f7F800000;
	@%p108 bra 	$L__BB0_109;
	mov.f32 	%f364, 0f00000000;
	mul.rn.f32 	%f615, %f5, %f364;
	mov.b32 	%r930, 0;
	bra.uni 	$L__BB0_114;
$L__BB0_109:
	mov.b32 	%r172, %f5;
	shl.b32 	%r628, %r172, 8;
	or.b32  	%r173, %r628, -2147483648;
	mov.b64 	%rd429, 0;
	mov.b32 	%r927, 0;
	mov.u64 	%rd427, __cudart_i2opi_f;
	mov.u64 	%rd428, %rd3;
$L__BB0_110:
	.pragma "nounroll";
	ld.global.nc.u32 	%r629, [%rd427];
	mad.wide.u32 	%rd285, %r629, %r173, %rd429;
	shr.u64 	%rd429, %rd285, 32;
	st.local.u32 	[%rd428], %rd285;
	add.s32 	%r927, %r927, 1;
	add.s64 	%rd428, %rd428, 4;
	add.s64 	%rd427, %rd427, 4;
	setp.ne.s32 	%p109, %r927, 6;
	@%p109 bra 	$L__BB0_110;
	shr.u32 	%r630, %r172, 23;
	st.local.u32 	[%rd3+24], %rd429;
	and.b32  	%r176, %r630, 31;
	and.b32  	%r631, %r630, 224;
	add.s32 	%r632, %r631, -128;
	shr.u32 	%r633, %r632, 5;
	mul.wide.u32 	%rd286, %r633, 4;
	sub.s64 	%rd101, %rd3, %rd286;
	ld.local.u32 	%r928, [%rd101+24];
	ld.local.u32 	%r929, [%rd101+20];
	setp.eq.s32 	%p110, %r176, 0;
	@%p110 bra 	$L__BB0_113;
	shf.l.wrap.b32 	%r928, %r929, %r928, %r176;
	ld.local.u32 	%r634, [%rd101+16];
	shf.l.wrap.b32 	%r929, %r634, %r929, %r176;
$L__BB0_113:
	shr.u32 	%r635, %r928, 30;
	shf.l.wrap.b32 	%r636, %r929, %r928, 2;
	shl.b32 	%r637, %r929, 2;
	shr.u32 	%r638, %r636, 31;
	add.s32 	%r639, %r638, %r635;
	neg.s32 	%r640, %r639;
	setp.lt.s32 	%p111, %r172, 0;
	selp.b32 	%r930, %r640, %r639, %p111;
	xor.b32  	%r641, %r636, %r172;
	shr.s32 	%r642, %r636, 31;
	xor.b32  	%r643, %r642, %r636;
	xor.b32  	%r644, %r642, %r637;
	cvt.u64.u32 	%rd287, %r643;
	shl.b64 	%rd288, %rd287, 32;
	cvt.u64.u32 	%rd289, %r644;
	or.b64  	%rd290, %rd288, %rd289;
	cvt.rn.f64.s64 	%fd28, %rd290;
	mul.f64 	%fd29, %fd28, 0d3BF921FB54442D19;
	cvt.rn.f32.f64 	%f362, %fd29;
	neg.f32 	%f363, %f362;
	setp.lt.s32 	%p112, %r641, 0;
	selp.f32 	%f615, %f363, %f362, %p112;
$L__BB0_114:
	setp.ltu.f32 	%p113, %f7, 0f47CE4780;
	mul.rn.f32 	%f365, %f615, %f615;
	and.b32  	%r646, %r930, 1;
	setp.eq.b32 	%p114, %r646, 1;
	selp.f32 	%f366, 0f3F800000, %f615, %p114;
	fma.rn.f32 	%f367, %f365, %f366, 0f00000000;
	fma.rn.f32 	%f368, %f365, 0f37CBAC00, 0fBAB607ED;
	selp.f32 	%f369, %f368, 0fB94D4153, %p114;
	selp.f32 	%f370, 0f3D2AAABB, 0f3C0885E4, %p114;
	fma.rn.f32 	%f371, %f369, %f365, %f370;
	selp.f32 	%f372, 0fBEFFFFFF, 0fBE2AAAA8, %p114;
	fma.rn.f32 	%f373, %f371, %f365, %f372;
	fma.rn.f32 	%f374, %f373, %f367, %f366;
	and.b32  	%r647, %r930, 2;
	setp.eq.s32 	%p115, %r647, 0;
	mov.f32 	%f375, 0f00000000;
	sub.f32 	%f376, %f375, %f374;
	selp.f32 	%f377, %f374, %f376, %p115;
	mul.f32 	%f378, %f4, %f377;
	mul.f32 	%f379, %f3, %f59;
	sub.f32 	%f628, %f379, %f378;
	mov.u32 	%r934, %r938;
	mov.f32 	%f616, %f617;
	@%p113 bra 	$L__BB0_122;
	setp.neu.f32 	%p116, %f7, 0f7F800000;
	@%p116 bra 	$L__BB0_117;
	mov.f32 	%f382, 0f00000000;
	mul.rn.f32 	%f616, %f5, %f382;
	mov.b32 	%r934, 0;
	bra.uni 	$L__BB0_122;
$L__BB0_117:
	mov.b32 	%r185, %f5;
	shl.b32 	%r649, %r185, 8;
	or.b32  	%r186, %r649, -2147483648;
	mov.b64 	%rd432, 0;
	mov.b32 	%r931, 0;
	mov.u64 	%rd430, __cudart_i2opi_f;
	mov.u64 	%rd431, %rd3;
$L__BB0_118:
	.pragma "nounroll";
	ld.global.nc.u32 	%r650, [%rd430];
	mad.wide.u32 	%rd293, %r650, %r186, %rd432;
	shr.u64 	%rd432, %rd293, 32;
	st.local.u32 	[%rd431], %rd293;
	add.s32 	%r931, %r931, 1;
	add.s64 	%rd431, %rd431, 4;
	add.s64 	%rd430, %rd430, 4;
	setp.ne.s32 	%p117, %r931, 6;
	@%p117 bra 	$L__BB0_118;
	shr.u32 	%r651, %r185, 23;
	st.local.u32 	[%rd3+24], %rd432;
	and.b32  	%r189, %r651, 31;
	and.b32  	%r652, %r651, 224;
	add.s32 	%r653, %r652, -128;
	shr.u32 	%r654, %r653, 5;
	mul.wide.u32 	%rd294, %r654, 4;
	sub.s64 	%rd108, %rd3, %rd294;
	ld.local.u32 	%r932, [%rd108+24];
	ld.local.u32 	%r933, [%rd108+20];
	setp.eq.s32 	%p118, %r189, 0;
	@%p118 bra 	$L__BB0_121;
	shf.l.wrap.b32 	%r932, %r933, %r932, %r189;
	ld.local.u32 	%r655, [%rd108+16];
	shf.l.wrap.b32 	%r933, %r655, %r933, %r189;
$L__BB0_121:
	shr.u32 	%r656, %r932, 30;
	shf.l.wrap.b32 	%r657, %r933, %r932, 2;
	shl.b32 	%r658, %r933, 2;
	shr.u32 	%r659, %r657, 31;
	add.s32 	%r660, %r659, %r656;
	neg.s32 	%r661, %r660;
	setp.lt.s32 	%p119, %r185, 0;
	selp.b32 	%r934, %r661, %r660, %p119;
	xor.b32  	%r662, %r657, %r185;
	shr.s32 	%r663, %r657, 31;
	xor.b32  	%r664, %r663, %r657;
	xor.b32  	%r665, %r663, %r658;
	cvt.u64.u32 	%rd295, %r664;
	shl.b64 	%rd296, %rd295, 32;
	cvt.u64.u32 	%rd297, %r665;
	or.b64  	%rd298, %rd296, %rd297;
	cvt.rn.f64.s64 	%fd30, %rd298;
	mul.f64 	%fd31, %fd30, 0d3BF921FB54442D19;
	cvt.rn.f32.f64 	%f380, %fd31;
	neg.f32 	%f381, %f380;
	setp.lt.s32 	%p120, %r662, 0;
	selp.f32 	%f616, %f381, %f380, %p120;
$L__BB0_122:
	setp.ltu.f32 	%p121, %f7, 0f47CE4780;
	add.s32 	%r667, %r934, 1;
	mul.rn.f32 	%f383, %f616, %f616;
	and.b32  	%r668, %r934, 1;
	setp.eq.b32 	%p122, %r668, 1;
	selp.f32 	%f384, %f616, 0f3F800000, %p122;
	fma.rn.f32 	%f385, %f383, %f384, 0f00000000;
	fma.rn.f32 	%f386, %f383, 0f37CBAC00, 0fBAB607ED;
	selp.f32 	%f387, 0fB94D4153, %f386, %p122;
	selp.f32 	%f388, 0f3C0885E4, 0f3D2AAABB, %p122;
	fma.rn.f32 	%f389, %f387, %f383, %f388;
	selp.f32 	%f390, 0fBE2AAAA8, 0fBEFFFFFF, %p122;
	fma.rn.f32 	%f391, %f389, %f383, %f390;
	fma.rn.f32 	%f392, %f391, %f385, %f384;
	and.b32  	%r669, %r667, 2;
	setp.eq.s32 	%p123, %r669, 0;
	mov.f32 	%f393, 0f00000000;
	sub.f32 	%f394, %f393, %f392;
	selp.f32 	%f395, %f392, %f394, %p123;
	mul.f32 	%f67, %f3, %f395;
	@%p121 bra 	$L__BB0_130;
	setp.neu.f32 	%p124, %f7, 0f7F800000;
	@%p124 bra 	$L__BB0_125;
	mov.f32 	%f398, 0f00000000;
	mul.rn.f32 	%f617, %f5, %f398;
	mov.b32 	%r938, 0;
	bra.uni 	$L__BB0_130;
$L__BB0_125:
	mov.b32 	%r198, %f5;
	shl.b32 	%r671, %r198, 8;
	or.b32  	%r199, %r671, -2147483648;
	mov.b64 	%rd435, 0;
	mov.b32 	%r935, 0;
	mov.u64 	%rd433, __cudart_i2opi_f;
	mov.u64 	%rd434, %rd3;
$L__BB0_126:
	.pragma "nounroll";
	ld.global.nc.u32 	%r672, [%rd433];
	mad.wide.u32 	%rd301, %r672, %r199, %rd435;
	shr.u64 	%rd435, %rd301, 32;
	st.local.u32 	[%rd434], %rd301;
	add.s32 	%r935, %r935, 1;
	add.s64 	%rd434, %rd434, 4;
	add.s64 	%rd433, %rd433, 4;
	setp.ne.s32 	%p125, %r935, 6;
	@%p125 bra 	$L__BB0_126;
	shr.u32 	%r673, %r198, 23;
	st.local.u32 	[%rd3+24], %rd435;
	and.b32  	%r202, %r673, 31;
	and.b32  	%r674, %r673, 224;
	add.s32 	%r675, %r674, -128;
	shr.u32 	%r676, %r675, 5;
	mul.wide.u32 	%rd302, %r676, 4;
	sub.s64 	%rd115, %rd3, %rd302;
	ld.local.u32 	%r936, [%rd115+24];
	ld.local.u32 	%r937, [%rd115+20];
	setp.eq.s32 	%p126, %r202, 0;
	@%p126 bra 	$L__BB0_129;
	shf.l.wrap.b32 	%r936, %r937, %r936, %r202;
	ld.local.u32 	%r677, [%rd115+16];
	shf.l.wrap.b32 	%r937, %r677, %r937, %r202;
$L__BB0_129:
	shr.u32 	%r678, %r936, 30;
	shf.l.wrap.b32 	%r679, %r937, %r936, 2;
	shl.b32 	%r680, %r937, 2;
	shr.u32 	%r681, %r679, 31;
	add.s32 	%r682, %r681, %r678;
	neg.s32 	%r683, %r682;
	setp.lt.s32 	%p127, %r198, 0;
	selp.b32 	%r938, %r683, %r682, %p127;
	xor.b32  	%r684, %r679, %r198;
	shr.s32 	%r685, %r679, 31;
	xor.b32  	%r686, %r685, %r679;
	xor.b32  	%r687, %r685, %r680;
	cvt.u64.u32 	%rd303, %r686;
	shl.b64 	%rd304, %rd303, 32;
	cvt.u64.u32 	%rd305, %r687;
	or.b64  	%rd306, %rd304, %rd305;
	cvt.rn.f64.s64 	%fd32, %rd306;
	mul.f64 	%fd33, %fd32, 0d3BF921FB54442D19;
	cvt.rn.f32.f64 	%f396, %fd33;
	neg.f32 	%f397, %f396;
	setp.lt.s32 	%p128, %r684, 0;
	selp.f32 	%f617, %f397, %f396, %p128;
$L__BB0_130:
	mul.rn.f32 	%f399, %f617, %f617;
	and.b32  	%r689, %r938, 1;
	setp.eq.b32 	%p129, %r689, 1;
	selp.f32 	%f400, 0f3F800000, %f617, %p129;
	fma.rn.f32 	%f401, %f399, %f400, 0f00000000;
	fma.rn.f32 	%f402, %f399, 0f37CBAC00, 0fBAB607ED;
	selp.f32 	%f403, %f402, 0fB94D4153, %p129;
	selp.f32 	%f404, 0f3D2AAABB, 0f3C0885E4, %p129;
	fma.rn.f32 	%f405, %f403, %f399, %f404;
	selp.f32 	%f406, 0fBEFFFFFF, 0fBE2AAAA8, %p129;
	fma.rn.f32 	%f407, %f405, %f399, %f406;
	fma.rn.f32 	%f408, %f407, %f401, %f400;
	and.b32  	%r690, %r938, 2;
	setp.eq.s32 	%p130, %r690, 0;
	mov.f32 	%f409, 0f00000000;
	sub.f32 	%f410, %f409, %f408;
	selp.f32 	%f411, %f408, %f410, %p130;
	mul.f32 	%f412, %f4, %f411;
	sub.f32 	%f629, %f67, %f412;
	bra.uni 	$L__BB0_196;
$L__BB0_131:
	setp.ltu.f32 	%p131, %f7, 0f47CE4780;
	mov.u32 	%r942, %r938;
	mov.f32 	%f618, %f617;
	@%p131 bra 	$L__BB0_139;
	setp.neu.f32 	%p132, %f7, 0f7F800000;
	@%p132 bra 	$L__BB0_134;
	mov.f32 	%f415, 0f00000000;
	mul.rn.f32 	%f618, %f5, %f415;
	mov.b32 	%r942, 0;
	bra.uni 	$L__BB0_139;
$L__BB0_134:
	mov.b32 	%r211, %f5;
	shl.b32 	%r692, %r211, 8;
	or.b32  	%r212, %r692, -2147483648;
	mov.b64 	%rd438, 0;
	mov.b32 	%r939, 0;
	mov.u64 	%rd436, __cudart_i2opi_f;
	mov.u64 	%rd437, %rd3;
$L__BB0_135:
	.pragma "nounroll";
	ld.global.nc.u32 	%r693, [%rd436];
	mad.wide.u32 	%rd309, %r693, %r212, %rd438;
	shr.u64 	%rd438, %rd309, 32;
	st.local.u32 	[%rd437], %rd309;
	add.s32 	%r939, %r939, 1;
	add.s64 	%rd437, %rd437, 4;
	add.s64 	%rd436, %rd436, 4;
	setp.ne.s32 	%p133, %r939, 6;
	@%p133 bra 	$L__BB0_135;
	shr.u32 	%r694, %r211, 23;
	st.local.u32 	[%rd3+24], %rd438;
	and.b32  	%r215, %r694, 31;
	and.b32  	%r695, %r694, 224;
	add.s32 	%r696, %r695, -128;
	shr.u32 	%r697, %r696, 5;
	mul.wide.u32 	%rd310, %r697, 4;
	sub.s64 	%rd122, %rd3, %rd310;
	ld.local.u32 	%r940, [%rd122+24];
	ld.local.u32 	%r941, [%rd122+20];
	setp.eq.s32 	%p134, %r215, 0;
	@%p134 bra 	$L__BB0_138;
	shf.l.wrap.b32 	%r940, %r941, %r940, %r215;
	ld.local.u32 	%r698, [%rd122+16];
	shf.l.wrap.b32 	%r941, %r698, %r941, %r215;
$L__BB0_138:
	shr.u32 	%r699, %r940, 30;
	shf.l.wrap.b32 	%r700, %r941, %r940, 2;
	shl.b32 	%r701, %r941, 2;
	shr.u32 	%r702, %r700, 31;
	add.s32 	%r703, %r702, %r699;
	neg.s32 	%r704, %r703;
	setp.lt.s32 	%p135, %r211, 0;
	selp.b32 	%r942, %r704, %r703, %p135;
	xor.b32  	%r705, %r700, %r211;
	shr.s32 	%r706, %r700, 31;
	xor.b32  	%r707, %r706, %r700;
	xor.b32  	%r708, %r706, %r701;
	cvt.u64.u32 	%rd311, %r707;
	shl.b64 	%rd312, %rd311, 32;
	cvt.u64.u32 	%rd313, %r708;
	or.b64  	%rd314, %rd312, %rd313;
	cvt.rn.f64.s64 	%fd34, %rd314;
	mul.f64 	%fd35, %fd34, 0d3BF921FB54442D19;
	cvt.rn.f32.f64 	%f413, %fd35;
	neg.f32 	%f414, %f413;
	setp.lt.s32 	%p136, %r705, 0;
	selp.f32 	%f618, %f414, %f413, %p136;
$L__BB0_139:
	setp.ltu.f32 	%p137, %f7, 0f47CE4780;
	mul.rn.f32 	%f416, %f618, %f618;
	and.b32  	%r710, %r942, 1;
	setp.eq.b32 	%p138, %r710, 1;
	selp.f32 	%f417, 0f3F800000, %f618, %p138;
	fma.rn.f32 	%f418, %f416, %f417, 0f00000000;
	fma.rn.f32 	%f419, %f416, 0f37CBAC00, 0fBAB607ED;
	selp.f32 	%f420, %f419, 0fB94D4153, %p138;
	selp.f32 	%f421, 0f3D2AAABB, 0f3C0885E4, %p138;
	fma.rn.f32 	%f422, %f420, %f416, %f421;
	selp.f32 	%f423, 0fBEFFFFFF, 0fBE2AAAA8, %p138;
	fma.rn.f32 	%f424, %f422, %f416, %f423;
	fma.rn.f32 	%f425, %f424, %f418, %f417;
	and.b32  	%r711, %r942, 2;
	setp.eq.s32 	%p139, %r711, 0;
	mov.f32 	%f426, 0f00000000;
	sub.f32 	%f427, %f426, %f425;
	selp.f32 	%f75, %f425, %f427, %p139;
	mov.u32 	%r946, %r938;
	mov.f32 	%f619, %f617;
	@%p137 bra 	$L__BB0_147;
	setp.neu.f32 	%p140, %f7, 0f7F800000;
	@%p140 bra 	$L__BB0_142;
	mov.f32 	%f430, 0f00000000;
	mul.rn.f32 	%f619, %f5, %f430;
	mov.b32 	%r946, 0;
	bra.uni 	$L__BB0_147;
$L__BB0_142:
	mov.b32 	%r224, %f5;
	shl.b32 	%r713, %r224, 8;
	or.b32  	%r225, %r713, -2147483648;
	mov.b64 	%rd441, 0;
	mov.b32 	%r943, 0;
	mov.u64 	%rd439, __cudart_i2opi_f;
	mov.u64 	%rd440, %rd3;
$L__BB0_143:
	.pragma "nounroll";
	ld.global.nc.u32 	%r714, [%rd439];
	mad.wide.u32 	%rd317, %r714, %r225, %rd441;
	shr.u64 	%rd441, %rd317, 32;
	st.local.u32 	[%rd440], %rd317;
	add.s32 	%r943, %r943, 1;
	add.s64 	%rd440, %rd440, 4;
	add.s64 	%rd439, %rd439, 4;
	setp.ne.s32 	%p141, %r943, 6;
	@%p141 bra 	$L__BB0_143;
	shr.u32 	%r715, %r224, 23;
	st.local.u32 	[%rd3+24], %rd441;
	and.b32  	%r228, %r715, 31;
	and.b32  	%r716, %r715, 224;
	add.s32 	%r717, %r716, -128;
	shr.u32 	%r718, %r717, 5;
	mul.wide.u32 	%rd318, %r718, 4;
	sub.s64 	%rd129, %rd3, %rd318;
	ld.local.u32 	%r944, [%rd129+24];
	ld.local.u32 	%r945, [%rd129+20];
	setp.eq.s32 	%p142, %r228, 0;
	@%p142 bra 	$L__BB0_146;
	shf.l.wrap.b32 	%r944, %r945, %r944, %r228;
	ld.local.u32 	%r719, [%rd129+16];
	shf.l.wrap.b32 	%r945, %r719, %r945, %r228;
$L__BB0_146:
	shr.u32 	%r720, %r944, 30;
	shf.l.wrap.b32 	%r721, %r945, %r944, 2;
	shl.b32 	%r722, %r945, 2;
	shr.u32 	%r723, %r721, 31;
	add.s32 	%r724, %r723, %r720;
	neg.s32 	%r725, %r724;
	setp.lt.s32 	%p143, %r224, 0;
	selp.b32 	%r946, %r725, %r724, %p143;
	xor.b32  	%r726, %r721, %r224;
	shr.s32 	%r727, %r721, 31;
	xor.b32  	%r728, %r727, %r721;
	xor.b32  	%r729, %r727, %r722;
	cvt.u64.u32 	%rd319, %r728;
	shl.b64 	%rd320, %rd319, 32;
	cvt.u64.u32 	%rd321, %r729;
	or.b64  	%rd322, %rd320, %rd321;
	cvt.rn.f64.s64 	%fd36, %rd322;
	mul.f64 	%fd37, %fd36, 0d3BF921FB54442D19;
	cvt.rn.f32.f64 	%f428, %fd37;
	neg.f32 	%f429, %f428;
	setp.lt.s32 	%p144, %r726, 0;
	selp.f32 	%f619, %f429, %f428, %p144;
$L__BB0_147:
	setp.ltu.f32 	%p145, %f7, 0f47CE4780;
	add.s32 	%r731, %r946, 1;
	mul.rn.f32 	%f431, %f619, %f619;
	and.b32  	%r732, %r946, 1;
	setp.eq.b32 	%p146, %r732, 1;
	selp.f32 	%f432, %f619, 0f3F800000, %p146;
	fma.rn.f32 	%f433, %f431, %f432, 0f00000000;
	fma.rn.f32 	%f434, %f431, 0f37CBAC00, 0fBAB607ED;
	selp.f32 	%f435, 0fB94D4153, %f434, %p146;
	selp.f32 	%f436, 0f3C0885E4, 0f3D2AAABB, %p146;
	fma.rn.f32 	%f437, %f435, %f431, %f436;
	selp.f32 	%f438, 0fBE2AAAA8, 0fBEFFFFFF, %p146;
	fma.rn.f32 	%f439, %f437, %f431, %f438;
	fma.rn.f32 	%f440, %f439, %f433, %f432;
	and.b32  	%r733, %r731, 2;
	setp.eq.s32 	%p147, %r733, 0;
	mov.f32 	%f441, 0f00000000;
	sub.f32 	%f442, %f441, %f440;
	selp.f32 	%f443, %f440, %f442, %p147;
	mul.f32 	%f444, %f4, %f443;
	mul.f32 	%f445, %f3, %f75;
	sub.f32 	%f446, %f445, %f444;
	mul.f32 	%f79, %f446, 0f3F000000;
	mov.u32 	%r950, %r938;
	mov.f32 	%f620, %f617;
	@%p145 bra 	$L__BB0_155;
	setp.neu.f32 	%p148, %f7, 0f7F800000;
	@%p148 bra 	$L__BB0_150;
	mov.f32 	%f449, 0f00000000;
	mul.rn.f32 	%f620, %f5, %f449;
	mov.b32 	%r950, 0;
	bra.uni 	$L__BB0_155;
$L__BB0_150:
	mov.b32 	%r237, %f5;
	shl.b32 	%r735, %r237, 8;
	or.b32  	%r238, %r735, -2147483648;
	mov.b64 	%rd444, 0;
	mov.b32 	%r947, 0;
	mov.u64 	%rd442, __cudart_i2opi_f;
	mov.u64 	%rd443, %rd3;
$L__BB0_151:
	.pragma "nounroll";
	ld.global.nc.u32 	%r736, [%rd442];
	mad.wide.u32 	%rd325, %r736, %r238, %rd444;
	shr.u64 	%rd444, %rd325, 32;
	st.local.u32 	[%rd443], %rd325;
	add.s32 	%r947, %r947, 1;
	add.s64 	%rd443, %rd443, 4;
	add.s64 	%rd442, %rd442, 4;
	setp.ne.s32 	%p149, %r947, 6;
	@%p149 bra 	$L__BB0_151;
	shr.u32 	%r737, %r237, 23;
	st.local.u32 	[%rd3+24], %rd444;
	and.b32  	%r241, %r737, 31;
	and.b32  	%r738, %r737, 224;
	add.s32 	%r739, %r738, -128;
	shr.u32 	%r740, %r739, 5;
	mul.wide.u32 	%rd326, %r740, 4;
	sub.s64 	%rd136, %rd3, %rd326;
	ld.local.u32 	%r948, [%rd136+24];
	ld.local.u32 	%r949, [%rd136+20];
	setp.eq.s32 	%p150, %r241, 0;
	@%p150 bra 	$L__BB0_154;
	shf.l.wrap.b32 	%r948, %r949, %r948, %r241;
	ld.local.u32 	%r741, [%rd136+16];
	shf.l.wrap.b32 	%r949, %r741, %r949, %r241;
$L__BB0_154:
	shr.u32 	%r742, %r948, 30;
	shf.l.wrap.b32 	%r743, %r949, %r948, 2;
	shl.b32 	%r744, %r949, 2;
	shr.u32 	%r745, %r743, 31;
	add.s32 	%r746, %r745, %r742;
	neg.s32 	%r747, %r746;
	setp.lt.s32 	%p151, %r237, 0;
	selp.b32 	%r950, %r747, %r746, %p151;
	xor.b32  	%r748, %r743, %r237;
	shr.s32 	%r749, %r743, 31;
	xor.b32  	%r750, %r749, %r743;
	xor.b32  	%r751, %r749, %r744;
	cvt.u64.u32 	%rd327, %r750;
	shl.b64 	%rd328, %rd327, 32;
	cvt.u64.u32 	%rd329, %r751;
	or.b64  	%rd330, %rd328, %rd329;
	cvt.rn.f64.s64 	%fd38, %rd330;
	mul.f64 	%fd39, %fd38, 0d3BF921FB54442D19;
	cvt.rn.f32.f64 	%f447, %fd39;
	neg.f32 	%f448, %f447;
	setp.lt.s32 	%p152, %r748, 0;
	selp.f32 	%f620, %f448, %f447, %p152;
$L__BB0_155:
	setp.ltu.f32 	%p153, %f7, 0f47CE4780;
	add.s32 	%r753, %r950, 1;
	mul.rn.f32 	%f450, %f620, %f620;
	and.b32  	%r754, %r950, 1;
	setp.eq.b32 	%p154, %r754, 1;
	selp.f32 	%f451, %f620, 0f3F800000, %p154;
	fma.rn.f32 	%f452, %f450, %f451, 0f00000000;
	fma.rn.f32 	%f453, %f450, 0f37CBAC00, 0fBAB607ED;
	selp.f32 	%f454, 0fB94D4153, %f453, %p154;
	selp.f32 	%f455, 0f3C0885E4, 0f3D2AAABB, %p154;
	fma.rn.f32 	%f456, %f454, %f450, %f455;
	selp.f32 	%f457, 0fBE2AAAA8, 0fBEFFFFFF, %p154;
	fma.rn.f32 	%f458, %f456, %f450, %f457;
	fma.rn.f32 	%f459, %f458, %f452, %f451;
	and.b32  	%r755, %r753, 2;
	setp.eq.s32 	%p155, %r755, 0;
	mov.f32 	%f460, 0f00000000;
	sub.f32 	%f461, %f460, %f459;
	selp.f32 	%f83, %f459, %f461, %p155;
	mov.u32 	%r954, %r938;
	mov.f32 	%f621, %f617;
	@%p153 bra 	$L__BB0_163;
	setp.neu.f32 	%p156, %f7, 0f7F800000;
	@%p156 bra 	$L__BB0_158;
	mov.f32 	%f464, 0f00000000;
	mul.rn.f32 	%f621, %f5, %f464;
	mov.b32 	%r954, 0;
	bra.uni 	$L__BB0_163;
$L__BB0_158:
	mov.b32 	%r250, %f5;
	shl.b32 	%r757, %r250, 8;
	or.b32  	%r251, %r757, -2147483648;
	mov.b64 	%rd447, 0;
	mov.b32 	%r951, 0;
	mov.u64 	%rd445, __cudart_i2opi_f;
	mov.u64 	%rd446, %rd3;
$L__BB0_159:
	.pragma "nounroll";
	ld.global.nc.u32 	%r758, [%rd445];
	mad.wide.u32 	%rd333, %r758, %r251, %rd447;
	shr.u64 	%rd447, %rd333, 32;
	st.local.u32 	[%rd446], %rd333;
	add.s32 	%r951, %r951, 1;
	add.s64 	%rd446, %rd446, 4;
	add.s64 	%rd445, %rd445, 4;
	setp.ne.s32 	%p157, %r951, 6;
	@%p157 bra 	$L__BB0_159;
	shr.u32 	%r759, %r250, 23;
	st.local.u32 	[%rd3+24], %rd447;
	and.b32  	%r254, %r759, 31;
	and.b32  	%r760, %r759, 224;
	add.s32 	%r761, %r760, -128;
	shr.u32 	%r762, %r761, 5;
	mul.wide.u32 	%rd334, %r762, 4;
	sub.s64 	%rd143, %rd3, %rd334;
	ld.local.u32 	%r952, [%rd143+24];
	ld.local.u32 	%r953, [%rd143+20];
	setp.eq.s32 	%p158, %r254, 0;
	@%p158 bra 	$L__BB0_162;
	shf.l.wrap.b32 	%r952, %r953, %r952, %r254;
	ld.local.u32 	%r763, [%rd143+16];
	shf.l.wrap.b32 	%r953, %r763, %r953, %r254;
$L__BB0_162:
	shr.u32 	%r764, %r952, 30;
	shf.l.wrap.b32 	%r765, %r953, %r952, 2;
	shl.b32 	%r766, %r953, 2;
	shr.u32 	%r767, %r765, 31;
	add.s32 	%r768, %r767, %r764;
	neg.s32 	%r769, %r768;
	setp.lt.s32 	%p159, %r250, 0;
	selp.b32 	%r954, %r769, %r768, %p159;
	xor.b32  	%r770, %r765, %r250;
	shr.s32 	%r771, %r765, 31;
	xor.b32  	%r772, %r771, %r765;
	xor.b32  	%r773, %r771, %r766;
	cvt.u64.u32 	%rd335, %r772;
	shl.b64 	%rd336, %rd335, 32;
	cvt.u64.u32 	%rd337, %r773;
	or.b64  	%rd338, %rd336, %rd337;
	cvt.rn.f64.s64 	%fd40, %rd338;
	mul.f64 	%fd41, %fd40, 0d3BF921FB54442D19;
	cvt.rn.f32.f64 	%f462, %fd41;
	neg.f32 	%f463, %f462;
	setp.lt.s32 	%p160, %r770, 0;
	selp.f32 	%f621, %f463, %f462, %p160;
$L__BB0_163:
	setp.ltu.f32 	%p161, %f7, 0f47CE4780;
	add.s32 	%r775, %r954, 1;
	mul.rn.f32 	%f465, %f621, %f621;
	and.b32  	%r776, %r954, 1;
	setp.eq.b32 	%p162, %r776, 1;
	selp.f32 	%f466, %f621, 0f3F800000, %p162;
	fma.rn.f32 	%f467, %f465, %f466, 0f00000000;
	fma.rn.f32 	%f468, %f465, 0f37CBAC00, 0fBAB607ED;
	selp.f32 	%f469, 0fB94D4153, %f468, %p162;
	selp.f32 	%f470, 0f3C0885E4, 0f3D2AAABB, %p162;
	fma.rn.f32 	%f471, %f469, %f465, %f470;
	selp.f32 	%f472, 0fBE2AAAA8, 0fBEFFFFFF, %p162;
	fma.rn.f32 	%f473, %f471, %f465, %f472;
	fma.rn.f32 	%f474, %f473, %f467, %f466;
	and.b32  	%r777, %r775, 2;
	setp.eq.s32 	%p163, %r777, 0;
	mov.f32 	%f475, 0f00000000;
	sub.f32 	%f476, %f475, %f474;
	selp.f32 	%f477, %f474, %f476, %p163;
	mul.f32 	%f478, %f4, %f477;
	fma.rn.f32 	%f479, %f3, %f83, %f478;
	fma.rn.f32 	%f627, %f479, 0f3F000000, %f2;
	mov.u32 	%r958, %r938;
	mov.f32 	%f622, %f617;
	@%p161 bra 	$L__BB0_171;
	setp.neu.f32 	%p164, %f7, 0f7F800000;
	@%p164 bra 	$L__BB0_166;
	mov.f32 	%f482, 0f00000000;
	mul.rn.f32 	%f622, %f5, %f482;
	mov.b32 	%r958, 0;
	bra.uni 	$L__BB0_171;
$L__BB0_166:
	mov.b32 	%r263, %f5;
	shl.b32 	%r779, %r263, 8;
	or.b32  	%r264, %r779, -2147483648;
	mov.b64 	%rd450, 0;
	mov.b32 	%r955, 0;
	mov.u64 	%rd448, __cudart_i2opi_f;
	mov.u64 	%rd449, %rd3;
$L__BB0_167:
	.pragma "nounroll";
	ld.global.nc.u32 	%r780, [%rd448];
	mad.wide.u32 	%rd341, %r780, %r264, %rd450;
	shr.u64 	%rd450, %rd341, 32;
	st.local.u32 	[%rd449], %rd341;
	add.s32 	%r955, %r955, 1;
	add.s64 	%rd449, %rd449, 4;
	add.s64 	%rd448, %rd448, 4;
	setp.ne.s32 	%p165, %r955, 6;
	@%p165 bra 	$L__BB0_167;
	shr.u32 	%r781, %r263, 23;
	st.local.u32 	[%rd3+24], %rd450;
	and.b32  	%r267, %r781, 31;
	and.b32  	%r782, %r781, 224;
	add.s32 	%r783, %r782, -128;
	shr.u32 	%r784, %r783, 5;
	mul.wide.u32 	%rd342, %r784, 4;
	sub.s64 	%rd150, %rd3, %rd342;
	ld.local.u32 	%r956, [%rd150+24];
	ld.local.u32 	%r957, [%rd150+20];
	setp.eq.s32 	%p166, %r267, 0;
	@%p166 bra 	$L__BB0_170;
	shf.l.wrap.b32 	%r956, %r957, %r956, %r267;
	ld.local.u32 	%r785, [%rd150+16];
	shf.l.wrap.b32 	%r957, %r785, %r957, %r267;
$L__BB0_170:
	shr.u32 	%r786, %r956, 30;
	shf.l.wrap.b32 	%r787, %r957, %r956, 2;
	shl.b32 	%r788, %r957, 2;
	shr.u32 	%r789, %r787, 31;
	add.s32 	%r790, %r789, %r786;
	neg.s32 	%r791, %r790;
	setp.lt.s32 	%p167, %r263, 0;
	selp.b32 	%r958, %r791, %r790, %p167;
	xor.b32  	%r792, %r787, %r263;
	shr.s32 	%r793, %r787, 31;
	xor.b32  	%r794, %r793, %r787;
	xor.b32  	%r795, %r793, %r788;
	cvt.u64.u32 	%rd343, %r794;
	shl.b64 	%rd344, %rd343, 32;
	cvt.u64.u32 	%rd345, %r795;
	or.b64  	%rd346, %rd344, %rd345;
	cvt.rn.f64.s64 	%fd42, %rd346;
	mul.f64 	%fd43, %fd42, 0d3BF921FB54442D19;
	cvt.rn.f32.f64 	%f480, %fd43;
	neg.f32 	%f481, %f480;
	setp.lt.s32 	%p168, %r792, 0;
	selp.f32 	%f622, %f481, %f480, %p168;
$L__BB0_171:
	setp.ltu.f32 	%p169, %f7, 0f47CE4780;
	add.s32 	%r797, %r958, 1;
	mul.rn.f32 	%f483, %f622, %f622;
	and.b32  	%r798, %r958, 1;
	setp.eq.b32 	%p170, %r798, 1;
	selp.f32 	%f484, %f622, 0f3F800000, %p170;
	fma.rn.f32 	%f485, %f483, %f484, 0f00000000;
	fma.rn.f32 	%f486, %f483, 0f37CBAC00, 0fBAB607ED;
	selp.f32 	%f487, 0fB94D4153, %f486, %p170;
	selp.f32 	%f488, 0f3C0885E4, 0f3D2AAABB, %p170;
	fma.rn.f32 	%f489, %f487, %f483, %f488;
	selp.f32 	%f490, 0fBE2AAAA8, 0fBEFFFFFF, %p170;
	fma.rn.f32 	%f491, %f489, %f483, %f490;
	fma.rn.f32 	%f492, %f491, %f485, %f484;
	and.b32  	%r799, %r797, 2;
	setp.eq.s32 	%p171, %r799, 0;
	mov.f32 	%f493, 0f00000000;
	sub.f32 	%f494, %f493, %f492;
	selp.f32 	%f91, %f492, %f494, %p171;
	mov.u32 	%r962, %r938;
	mov.f32 	%f623, %f617;
	@%p169 bra 	$L__BB0_179;
	setp.neu.f32 	%p172, %f7, 0f7F800000;
	@%p172 bra 	$L__BB0_174;
	mov.f32 	%f497, 0f00000000;
	mul.rn.f32 	%f623, %f5, %f497;
	mov.b32 	%r962, 0;
	bra.uni 	$L__BB0_179;
$L__BB0_174:
	mov.b32 	%r276, %f5;
	shl.b32 	%r801, %r276, 8;
	or.b32  	%r277, %r801, -2147483648;
	mov.b64 	%rd453, 0;
	mov.b32 	%r959, 0;
	mov.u64 	%rd451, __cudart_i2opi_f;
	mov.u64 	%rd452, %rd3;
$L__BB0_175:
	.pragma "nounroll";
	ld.global.nc.u32 	%r802, [%rd451];
	mad.wide.u32 	%rd349, %r802, %r277, %rd453;
	shr.u64 	%rd453, %rd349, 32;
	st.local.u32 	[%rd452], %rd349;
	add.s32 	%r959, %r959, 1;
	add.s64 	%rd452, %rd452, 4;
	add.s64 	%rd451, %rd451, 4;
	setp.ne.s32 	%p173, %r959, 6;
	@%p173 bra 	$L__BB0_175;
	shr.u32 	%r803, %r276, 23;
	st.local.u32 	[%rd3+24], %rd453;
	and.b32  	%r280, %r803, 31;
	and.b32  	%r804, %r803, 224;
	add.s32 	%r805, %r804, -128;
	shr.u32 	%r806, %r805, 5;
	mul.wide.u32 	%rd350, %r806, 4;
	sub.s64 	%rd157, %rd3, %rd350;
	ld.local.u32 	%r960, [%rd157+24];
	ld.local.u32 	%r961, [%rd157+20];
	setp.eq.s32 	%p174, %r280, 0;
	@%p174 bra 	$L__BB0_178;
	shf.l.wrap.b32 	%r960, %r961, %r960, %r280;
	ld.local.u32 	%r807, [%rd157+16];
	shf.l.wrap.b32 	%r961, %r807, %r961, %r280;
$L__BB0_178:
	shr.u32 	%r808, %r960, 30;
	shf.l.wrap.b32 	%r809, %r961, %r960, 2;
	shl.b32 	%r810, %r961, 2;
	shr.u32 	%r811, %r809, 31;
	add.s32 	%r812, %r811, %r808;
	neg.s32 	%r813, %r812;
	setp.lt.s32 	%p175, %r276, 0;
	selp.b32 	%r962, %r813, %r812, %p175;
	xor.b32  	%r814, %r809, %r276;
	shr.s32 	%r815, %r809, 31;
	xor.b32  	%r816, %r815, %r809;
	xor.b32  	%r817, %r815, %r810;
	cvt.u64.u32 	%rd351, %r816;
	shl.b64 	%rd352, %rd351, 32;
	cvt.u64.u32 	%rd353, %r817;
	or.b64  	%rd354, %rd352, %rd353;
	cvt.rn.f64.s64 	%fd44, %rd354;
	mul.f64 	%fd45, %fd44, 0d3BF921FB54442D19;
	cvt.rn.f32.f64 	%f495, %fd45;
	neg.f32 	%f496, %f495;
	setp.lt.s32 	%p176, %r814, 0;
	selp.f32 	%f623, %f496, %f495, %p176;
$L__BB0_179:
	setp.ltu.f32 	%p177, %f7, 0f47CE4780;
	mul.rn.f32 	%f498, %f623, %f623;
	and.b32  	%r819, %r962, 1;
	setp.eq.b32 	%p178, %r819, 1;
	selp.f32 	%f499, 0f3F800000, %f623, %p178;
	fma.rn.f32 	%f500, %f498, %f499, 0f00000000;
	fma.rn.f32 	%f501, %f498, 0f37CBAC00, 0fBAB607ED;
	selp.f32 	%f502, %f501, 0fB94D4153, %p178;
	selp.f32 	%f503, 0f3D2AAABB, 0f3C0885E4, %p178;
	fma.rn.f32 	%f504, %f502, %f498, %f503;
	selp.f32 	%f505, 0fBEFFFFFF, 0fBE2AAAA8, %p178;
	fma.rn.f32 	%f506, %f504, %f498, %f505;
	fma.rn.f32 	%f507, %f506, %f500, %f499;
	and.b32  	%r820, %r962, 2;
	setp.eq.s32 	%p179, %r820, 0;
	mov.f32 	%f508, 0f00000000;
	sub.f32 	%f509, %f508, %f507;
	selp.f32 	%f510, %f507, %f509, %p179;
	mul.f32 	%f511, %f4, %f510;
	fma.rn.f32 	%f628, %f3, %f91, %f511;
	mov.u32 	%r966, %r938;
	mov.f32 	%f624, %f617;
	@%p177 bra 	$L__BB0_187;
	setp.neu.f32 	%p180, %f7, 0f7F800000;
	@%p180 bra 	$L__BB0_182;
	mov.f32 	%f514, 0f00000000;
	mul.rn.f32 	%f624, %f5, %f514;
	mov.b32 	%r966, 0;
	bra.uni 	$L__BB0_187;
$L__BB0_182:
	mov.b32 	%r289, %f5;
	shl.b32 	%r822, %r289, 8;
	or.b32  	%r290, %r822, -2147483648;
	mov.b64 	%rd456, 0;
	mov.b32 	%r963, 0;
	mov.u64 	%rd454, __cudart_i2opi_f;
	mov.u64 	%rd455, %rd3;
$L__BB0_183:
	.pragma "nounroll";
	ld.global.nc.u32 	%r823, [%rd454];
	mad.wide.u32 	%rd357, %r823, %r290, %rd456;
	shr.u64 	%rd456, %rd357, 32;
	st.local.u32 	[%rd455], %rd357;
	add.s32 	%r963, %r963, 1;
	add.s64 	%rd455, %rd455, 4;
	add.s64 	%rd454, %rd454, 4;
	setp.ne.s32 	%p181, %r963, 6;
	@%p181 bra 	$L__BB0_183;
	shr.u32 	%r824, %r289, 23;
	st.local.u32 	[%rd3+24], %rd456;
	and.b32  	%r293, %r824, 31;
	and.b32  	%r825, %r824, 224;
	add.s32 	%r826, %r825, -128;
	shr.u32 	%r827, %r826, 5;
	mul.wide.u32 	%rd358, %r827, 4;
	sub.s64 	%rd164, %rd3, %rd358;
	ld.local.u32 	%r964, [%rd164+24];
	ld.local.u32 	%r965, [%rd164+20];
	setp.eq.s32 	%p182, %r293, 0;
	@%p182 bra 	$L__BB0_186;
	shf.l.wrap.b32 	%r964, %r965, %r964, %r293;
	ld.local.u32 	%r828, [%rd164+16];
	shf.l.wrap.b32 	%r965, %r828, %r965, %r293;
$L__BB0_186:
	shr.u32 	%r829, %r964, 30;
	shf.l.wrap.b32 	%r830, %r965, %r964, 2;
	shl.b32 	%r831, %r965, 2;
	shr.u32 	%r832, %r830, 31;
	add.s32 	%r833, %r832, %r829;
	neg.s32 	%r834, %r833;
	setp.lt.s32 	%p183, %r289, 0;
	selp.b32 	%r966, %r834, %r833, %p183;
	xor.b32  	%r835, %r830, %r289;
	shr.s32 	%r836, %r830, 31;
	xor.b32  	%r837, %r836, %r830;
	xor.b32  	%r838, %r836, %r831;
	cvt.u64.u32 	%rd359, %r837;
	shl.b64 	%rd360, %rd359, 32;
	cvt.u64.u32 	%rd361, %r838;
	or.b64  	%rd362, %rd360, %rd361;
	cvt.rn.f64.s64 	%fd46, %rd362;
	mul.f64 	%fd47, %fd46, 0d3BF921FB54442D19;
	cvt.rn.f32.f64 	%f512, %fd47;
	neg.f32 	%f513, %f512;
	setp.lt.s32 	%p184, %r835, 0;
	selp.f32 	%f624, %f513, %f512, %p184;
$L__BB0_187:
	setp.ltu.f32 	%p185, %f7, 0f47CE4780;
	add.s32 	%r840, %r966, 1;
	mul.rn.f32 	%f515, %f624, %f624;
	and.b32  	%r841, %r966, 1;
	setp.eq.b32 	%p186, %r841, 1;
	selp.f32 	%f516, %f624, 0f3F800000, %p186;
	fma.rn.f32 	%f517, %f515, %f516, 0f00000000;
	fma.rn.f32 	%f518, %f515, 0f37CBAC00, 0fBAB607ED;
	selp.f32 	%f519, 0fB94D4153, %f518, %p186;
	selp.f32 	%f520, 0f3C0885E4, 0f3D2AAABB, %p186;
	fma.rn.f32 	%f521, %f519, %f515, %f520;
	selp.f32 	%f522, 0fBE2AAAA8, 0fBEFFFFFF, %p186;
	fma.rn.f32 	%f523, %f521, %f515, %f522;
	fma.rn.f32 	%f524, %f523, %f517, %f516;
	and.b32  	%r842, %r840, 2;
	setp.eq.s32 	%p187, %r842, 0;
	mov.f32 	%f525, 0f00000000;
	sub.f32 	%f526, %f525, %f524;
	selp.f32 	%f527, %f524, %f526, %p187;
	mul.f32 	%f99, %f3, %f527;
	@%p185 bra 	$L__BB0_195;
	setp.neu.f32 	%p188, %f7, 0f7F800000;
	@%p188 bra 	$L__BB0_190;
	mov.f32 	%f530, 0f00000000;
	mul.rn.f32 	%f617, %f5, %f530;
	mov.b32 	%r938, 0;
	bra.uni 	$L__BB0_195;
$L__BB0_190:
	mov.b32 	%r302, %f5;
	shl.b32 	%r844, %r302, 8;
	or.b32  	%r303, %r844, -2147483648;
	mov.b64 	%rd457, 0;
	mov.b32 	%r967, 0;
	mov.u64 	%rd365, __cudart_i2opi_f;
$L__BB0_191:
	.pragma "nounroll";
	mul.wide.u32 	%rd364, %r967, 4;
	add.s64 	%rd366, %rd365, %rd364;
	ld.global.nc.u32 	%r845, [%rd366];
	mad.wide.u32 	%rd367, %r845, %r303, %rd457;
	shr.u64 	%rd457, %rd367, 32;
	add.s64 	%rd368, %rd3, %rd364;
	st.local.u32 	[%rd368], %rd367;
	add.s32 	%r967, %r967, 1;
	setp.ne.s32 	%p189, %r967, 6;
	@%p189 bra 	$L__BB0_191;
	shr.u32 	%r846, %r302, 23;
	st.local.u32 	[%rd3+24], %rd457;
	and.b32  	%r306, %r846, 31;
	and.b32  	%r847, %r846, 224;
	add.s32 	%r848, %r847, -128;
	shr.u32 	%r849, %r848, 5;
	mul.wide.u32 	%rd369, %r849, 4;
	sub.s64 	%rd167, %rd3, %rd369;
	ld.local.u32 	%r968, [%rd167+24];
	ld.local.u32 	%r969, [%rd167+20];
	setp.eq.s32 	%p190, %r306, 0;
	@%p190 bra 	$L__BB0_194;
	shf.l.wrap.b32 	%r968, %r969, %r968, %r306;
	ld.local.u32 	%r850, [%rd167+16];
	shf.l.wrap.b32 	%r969, %r850, %r969, %r306;
$L__BB0_194:
	shr.u32 	%r851, %r968, 30;
	shf.l.wrap.b32 	%r852, %r969, %r968, 2;
	shl.b32 	%r853, %r969, 2;
	shr.u32 	%r854, %r852, 31;
	add.s32 	%r855, %r854, %r851;
	neg.s32 	%r856, %r855;
	setp.lt.s32 	%p191, %r302, 0;
	selp.b32 	%r938, %r856, %r855, %p191;
	xor.b32  	%r857, %r852, %r302;
	shr.s32 	%r858, %r852, 31;
	xor.b32  	%r859, %r858, %r852;
	xor.b32  	%r860, %r858, %r853;
	cvt.u64.u32 	%rd370, %r859;
	shl.b64 	%rd371, %rd370, 32;
	cvt.u64.u32 	%rd372, %r860;
	or.b64  	%rd373, %rd371, %rd372;
	cvt.rn.f64.s64 	%fd48, %rd373;
	mul.f64 	%fd49, %fd48, 0d3BF921FB54442D19;
	cvt.rn.f32.f64 	%f528, %fd49;
	neg.f32 	%f529, %f528;
	setp.lt.s32 	%p192, %r857, 0;
	selp.f32 	%f617, %f529, %f528, %p192;
$L__BB0_195:
	mul.rn.f32 	%f531, %f617, %f617;
	and.b32  	%r862, %r938, 1;
	setp.eq.b32 	%p193, %r862, 1;
	selp.f32 	%f532, 0f3F800000, %f617, %p193;
	fma.rn.f32 	%f533, %f531, %f532, 0f00000000;
	fma.rn.f32 	%f534, %f531, 0f37CBAC00, 0fBAB607ED;
	selp.f32 	%f535, %f534, 0fB94D4153, %p193;
	selp.f32 	%f536, 0f3D2AAABB, 0f3C0885E4, %p193;
	fma.rn.f32 	%f537, %f535, %f531, %f536;
	selp.f32 	%f538, 0fBEFFFFFF, 0fBE2AAAA8, %p193;
	fma.rn.f32 	%f539, %f537, %f531, %f538;
	fma.rn.f32 	%f540, %f539, %f533, %f532;
	and.b32  	%r863, %r938, 2;
	setp.eq.s32 	%p194, %r863, 0;
	mov.f32 	%f541, 0f00000000;
	sub.f32 	%f542, %f541, %f540;
	selp.f32 	%f543, %f540, %f542, %p194;
	fma.rn.f32 	%f629, %f4, %f543, %f99;
	sub.f32 	%f626, %f2, %f79;
$L__BB0_196:
	sub.f32 	%f109, %f2, %f39;
	mul.f32 	%f544, %f629, 0f3F000000;
	sub.f32 	%f110, %f1, %f544;
	fma.rn.f32 	%f111, %f628, 0f3F000000, %f1;
	cvt.rpi.f32.f32 	%f545, %f109;
	cvt.rzi.s32.f32 	%r971, %f545;
	cvt.rn.f32.s32 	%f546, %r971;
	cvt.rpi.f32.f32 	%f112, %f23;
	setp.ltu.f32 	%p195, %f112, %f546;
	@%p195 bra 	$L__BB0_217;
	sub.f32 	%f547, %f1, %f31;
	cvt.rpi.f32.f32 	%f548, %f547;
	cvt.rzi.s32.f32 	%r316, %f548;
	cvt.rpi.f32.f32 	%f113, %f15;
	mul.lo.s32 	%r317, %r340, %r1;
	and.b32  	%r318, %r340, 15;
	and.b32  	%r319, %r340, 7;
	and.b32  	%r320, %r340, 2147483632;
	and.b32  	%r321, %r340, 3;
	neg.s32 	%r322, %r320;
	add.s64 	%rd168, %rd2, 32;
	add.s64 	%rd169, %rd1, 32;
	mul.f32 	%f549, %f627, %f110;
	mul.f32 	%f550, %f547, %f109;
	sub.f32 	%f114, %f550, %f549;
	sub.f32 	%f115, %f110, %f547;
	sub.f32 	%f116, %f627, %f109;
	mul.f32 	%f551, %f626, %f110;
	mul.f32 	%f552, %f15, %f109;
	sub.f32 	%f117, %f552, %f551;
	sub.f32 	%f118, %f110, %f15;
	sub.f32 	%f119, %f626, %f109;
	mul.f32 	%f553, %f626, %f111;
	mul.f32 	%f554, %f15, %f626;
	sub.f32 	%f120, %f554, %f553;
	sub.f32 	%f121, %f111, %f15;
	sub.f32 	%f122, %f626, %f23;
	mul.f32 	%f555, %f23, %f547;
	mul.f32 	%f556, %f627, %f111;
	sub.f32 	%f123, %f556, %f555;
	sub.f32 	%f124, %f547, %f111;
	sub.f32 	%f125, %f23, %f627;
$L__BB0_198:
	cvt.rn.f32.s32 	%f557, %r316;
	setp.ltu.f32 	%p196, %f113, %f557;
	@%p196 bra 	$L__BB0_216;
	ld.param.u32 	%r874, [_Z14box2map_kerneliiiiPKfS0_Pf_param_3];
	cvt.rn.f64.s32 	%fd50, %r971;
	add.f64 	%fd51, %fd50, 0d3FE0000000000000;
	cvt.rn.f32.f64 	%f558, %fd51;
	mul.f32 	%f126, %f124, %f558;
	mul.f32 	%f127, %f118, %f558;
	mul.f32 	%f128, %f121, %f558;
	mul.f32 	%f129, %f115, %f558;
	mul.lo.s32 	%r324, %r971, %r874;
	mov.u32 	%r972, %r316;
$L__BB0_200:
	cvt.rn.f64.s32 	%fd52, %r972;
	add.f64 	%fd53, %fd52, 0d3FE0000000000000;
	cvt.rn.f32.f64 	%f130, %fd53;
	fma.rn.f32 	%f559, %f125, %f130, %f126;
	add.f32 	%f560, %f123, %f559;
	fma.rn.f32 	%f561, %f119, %f130, %f127;
	add.f32 	%f562, %f117, %f561;
	mul.f32 	%f563, %f560, %f562;
	setp.gtu.f32 	%p197, %f563, 0f00000000;
	@%p197 bra 	$L__BB0_215;
	setp.lt.s32 	%p198, %r340, 1;
	fma.rn.f32 	%f564, %f122, %f130, %f128;
	add.f32 	%f565, %f120, %f564;
	fma.rn.f32 	%f566, %f116, %f130, %f129;
	add.f32 	%f567, %f114, %f566;
	mul.f32 	%f568, %f565, %f567;
	setp.gtu.f32 	%p199, %f568, 0f00000000;
	or.pred  	%p200, %p199, %p198;
	@%p200 bra 	$L__BB0_215;
	setp.lt.u32 	%p201, %r340, 16;
	add.s32 	%r865, %r972, %r324;
	mul.lo.s32 	%r326, %r865, %r340;
	mov.b32 	%r977, 0;
	@%p201 bra 	$L__BB0_205;
	mov.u32 	%r973, %r326;
	mov.u32 	%r974, %r317;
	mov.u32 	%r975, %r322;
$L__BB0_204:
	.pragma "nounroll";
	mul.wide.s32 	%rd374, %r974, 4;
	add.s64 	%rd375, %rd168, %rd374;
	mul.wide.s32 	%rd376, %r973, 4;
	add.s64 	%rd377, %rd169, %rd376;
	ld.global.f32 	%f569, [%rd375+-32];
	st.global.f32 	[%rd377+-32], %f569;
	ld.global.f32 	%f570, [%rd375+-28];
	st.global.f32 	[%rd377+-28], %f570;
	ld.global.f32 	%f571, [%rd375+-24];
	st.global.f32 	[%rd377+-24], %f571;
	ld.global.f32 	%f572, [%rd375+-20];
	st.global.f32 	[%rd377+-20], %f572;
	ld.global.f32 	%f573, [%rd375+-16];
	st.global.f32 	[%rd377+-16], %f573;
	ld.global.f32 	%f574, [%rd375+-12];
	st.global.f32 	[%rd377+-12], %f574;
	ld.global.f32 	%f575, [%rd375+-8];
	st.global.f32 	[%rd377+-8], %f575;
	ld.global.f32 	%f576, [%rd375+-4];
	st.global.f32 	[%rd377+-4], %f576;
	ld.global.f32 	%f577, [%rd375];
	st.global.f32 	[%rd377], %f577;
	ld.global.f32 	%f578, [%rd375+4];
	st.global.f32 	[%rd377+4], %f578;
	ld.global.f32 	%f579, [%rd375+8];
	st.global.f32 	[%rd377+8], %f579;
	ld.global.f32 	%f580, [%rd375+12];
	st.global.f32 	[%rd377+12], %f580;
	ld.global.f32 	%f581, [%rd375+16];
	st.global.f32 	[%rd377+16], %f581;
	ld.global.f32 	%f582, [%rd375+20];
	st.global.f32 	[%rd377+20], %f582;
	ld.global.f32 	%f583, [%rd375+24];
	st.global.f32 	[%rd377+24], %f583;
	ld.global.f32 	%f584, [%rd375+28];
	st.global.f32 	[%rd377+28], %f584;
	add.s32 	%r975, %r975, 16;
	add.s32 	%r974, %r974, 16;
	add.s32 	%r973, %r973, 16;
	setp.ne.s32 	%p202, %r975, 0;
	mov.u32 	%r977, %r320;
	@%p202 bra 	$L__BB0_204;
$L__BB0_205:
	setp.eq.s32 	%p203, %r318, 0;
	@%p203 bra 	$L__BB0_215;
	add.s32 	%r866, %r318, -1;
	setp.lt.u32 	%p204, %r866, 7;
	@%p204 bra 	$L__BB0_208;
	add.s32 	%r867, %r977, %r317;
	mul.wide.s32 	%rd378, %r867, 4;
	add.s64 	%rd379, %rd2, %rd378;
	ld.global.f32 	%f585, [%rd379];
	add.s32 	%r868, %r977, %r326;
	mul.wide.s32 	%rd380, %r868, 4;
	add.s64 	%rd381, %rd1, %rd380;
	st.global.f32 	[%rd381], %f585;
	ld.global.f32 	%f586, [%rd379+4];
	st.global.f32 	[%rd381+4], %f586;
	ld.global.f32 	%f587, [%rd379+8];
	st.global.f32 	[%rd381+8], %f587;
	ld.global.f32 	%f588, [%rd379+12];
	st.global.f32 	[%rd381+12], %f588;
	ld.global.f32 	%f589, [%rd379+16];
	st.global.f32 	[%rd381+16], %f589;
	ld.global.f32 	%f590, [%rd379+20];
	st.global.f32 	[%rd381+20], %f590;
	ld.global.f32 	%f591, [%rd379+24];
	st.global.f32 	[%rd381+24], %f591;
	ld.global.f32 	%f592, [%rd379+28];
	st.global.f32 	[%rd381+28], %f592;
	add.s32 	%r977, %r977, 8;
$L__BB0_208:
	setp.eq.s32 	%p205, %r319, 0;
	@%p205 bra 	$L__BB0_215;
	add.s32 	%r869, %r319, -1;
	setp.lt.u32 	%p206, %r869, 3;
	@%p206 bra 	$L__BB0_211;
	add.s32 	%r870, %r977, %r317;
	mul.wide.s32 	%rd382, %r870, 4;
	add.s64 	%rd383, %rd2, %rd382;
	ld.global.f32 	%f593, [%rd383];
	add.s32 	%r871, %r977, %r326;
	mul.wide.s32 	%rd384, %r871, 4;
	add.s64 	%rd385, %rd1, %rd384;
	st.global.f32 	[%rd385], %f593;
	ld.global.f32 	%f594, [%rd383+4];
	st.global.f32 	[%rd385+4], %f594;
	ld.global.f32 	%f595, [%rd383+8];
	st.global.f32 	[%rd385+8], %f595;
	ld.global.f32 	%f596, [%rd383+12];
	st.global.f32 	[%rd385+12], %f596;
	add.s32 	%r977, %r977, 4;
$L__BB0_211:
	setp.eq.s32 	%p207, %r321, 0;
	@%p207 bra 	$L__BB0_215;
	setp.eq.s32 	%p208, %r321, 1;
	add.s32 	%r872, %r977, %r317;
	mul.wide.s32 	%rd386, %r872, 4;
	add.s64 	%rd170, %rd2, %rd386;
	ld.global.f32 	%f597, [%rd170];
	add.s32 	%r873, %r977, %r326;
	mul.wide.s32 	%rd387, %r873, 4;
	add.s64 	%rd171, %rd1, %rd387;
	st.global.f32 	[%rd171], %f597;
	@%p208 bra 	$L__BB0_215;
	setp.eq.s32 	%p209, %r321, 2;
	ld.global.f32 	%f598, [%rd170+4];
	st.global.f32 	[%rd171+4], %f598;
	@%p209 bra 	$L__BB0_215;
	ld.global.f32 	%f599, [%rd170+8];
	st.global.f32 	[%rd171+8], %f599;
$L__BB0_215:
	add.s32 	%r972, %r972, 1;
	cvt.rn.f32.s32 	%f600, %r972;
	setp.ge.f32 	%p210, %f113, %f600;
	@%p210 bra 	$L__BB0_200;
$L__BB0_216:
	add.s32 	%r971, %r971, 1;
	cvt.rn.f32.s32 	%f601, %r971;
	setp.ge.f32 	%p211, %f112, %f601;
	@%p211 bra 	$L__BB0_198;
$L__BB0_217:
	ret;

}


// ===== COMPILED SASS (sm_100) =====

	.target	sm_100

	.elftype	@"ET_EXEC"


//--------------------- .note.nv.tkinfo           --------------------------
	.section	.note.nv.tkinfo,"",@"SHT_NOTE"
	.sectionflags	@"SHF_NOTE_NV_TKINFO"
	.tkinfo
        /*0018*/ 	.word	0x00000002
        /*0030*/ 	.string	""
        /*0030*/ 	.string	"ptxas"
        /*0030*/ 	.string	"Cuda compilation tools, release 13.0, V13.0.88"
        /*0030*/ 	.string	"Build cuda_13.0.r13.0/compiler.36424714_0"
        /*0030*/ 	.string	"-arch sm_100 -m 64 "



//--------------------- .note.nv.cuinfo           --------------------------
	.section	.note.nv.cuinfo,"",@"SHT_NOTE"
	.sectionflags	@"SHF_NOTE_NV_CUINFO"
        /*0018*/ 	.short	0x0002
        /*001a*/ 	.short	0x0064
        /*001c*/ 	.short	0x0082
	.zero		2


//--------------------- .nv.info                  --------------------------
	.section	.nv.info,"",@"SHT_CUDA_INFO"
	.align	4


	//----- nvinfo : EIATTR_REGCOUNT
	.align		4
        /*0000*/ 	.byte	0x04, 0x2f
        /*0002*/ 	.short	(.L_2 - .L_1)
	.align		4
.L_1:
        /*0004*/ 	.word	index@(_Z14box2map_kerneliiiiPKfS0_Pf)
        /*0008*/ 	.word	0x00000028


	//----- nvinfo : EIATTR_FRAME_SIZE
	.align		4
.L_2:
        /*000c*/ 	.byte	0x04, 0x11
        /*000e*/ 	.short	(.L_4 - .L_3)
	.align		4
.L_3:
        /*0010*/ 	.word	index@(_Z14box2map_kerneliiiiPKfS0_Pf)
        /*0014*/ 	.word	0x00000000


	//----- nvinfo : EIATTR_MIN_STACK_SIZE
	.align		4
.L_4:
        /*0018*/ 	.byte	0x04, 0x12
        /*001a*/ 	.short	(.L_6 - .L_5)
	.align		4
.L_5:
        /*001c*/ 	.word	index@(_Z14box2map_kerneliiiiPKfS0_Pf)
        /*0020*/ 	.word	0x00000000
.L_6:


//--------------------- .nv.compat                --------------------------
	.section	.nv.compat,"",@"SHT_CUDA_COMPAT_INFO"
	.align	4
        /*0000*/ 	.byte	0x02, 0x09, 0x00, 0x00, 0x02, 0x02, 0x01, 0x00, 0x02, 0x05, 0x05, 0x00, 0x03, 0x07, 0x01, 0x01
        /*0010*/ 	.byte	0x02, 0x03, 0x00, 0x00, 0x02, 0x06, 0x01, 0x00, 0x04, 0x0b, 0x08, 0x00, 0x01, 0x00, 0x00, 0x00
        /*0020*/ 	.byte	0x00, 0x00, 0x00, 0x00


//--------------------- .nv.info._Z14box2map_kerneliiiiPKfS0_Pf --------------------------
	.section	.nv.info._Z14box2map_kerneliiiiPKfS0_Pf,"",@"SHT_CUDA_INFO"
	.sectionflags	@""
	.align	4


	//----- nvinfo : EIATTR_CUDA_API_VERSION
	.align		4
        /*0000*/ 	.byte	0x04, 0x37
        /*0002*/ 	.short	(.L_8 - .L_7)
.L_7:
        /*0004*/ 	.word	0x00000082


	//----- nvinfo : EIATTR_KPARAM_INFO
	.align		4
.L_8:
        /*0008*/ 	.byte	0x04, 0x17
        /*000a*/ 	.short	(.L_10 - .L_9)
.L_9:
        /*000c*/ 	.word	0x00000000
        /*0010*/ 	.short	0x0006
        /*0012*/ 	.short	0x0020
        /*0014*/ 	.byte	0x00, 0xf5, 0x21, 0x00


	//----- nvinfo : EIATTR_KPARAM_INFO
	.align		4
.L_10:
        /*0018*/ 	.byte	0x04, 0x17
        /*001a*/ 	.short	(.L_12 - .L_11)
.L_11:
        /*001c*/ 	.word	0x00000000
        /*0020*/ 	.short	0x0005
        /*0022*/ 	.short	0x0018
        /*0024*/ 	.byte	0x00, 0xf5, 0x21, 0x00


	//----- nvinfo : EIATTR_KPARAM_INFO
	.align		4
.L_12:
        /*0028*/ 	.byte	0x04, 0x17
        /*002a*/ 	.short	(.L_14 - .L_13)
.L_13:
        /*002c*/ 	.word	0x00000000
        /*0030*/ 	.short	0x0004
        /*0032*/ 	.short	0x0010
        /*0034*/ 	.byte	0x00, 0xf5, 0x21, 0x00


	//----- nvinfo : EIATTR_KPARAM_INFO
	.align		4
.L_14:
        /*0038*/ 	.byte	0x04, 0x17
        /*003a*/ 	.short	(.L_16 - .L_15)
.L_15:
        /*003c*/ 	.word	0x00000000
        /*0040*/ 	.short	0x0003
        /*0042*/ 	.short	0x000c
        /*0044*/ 	.byte	0x00, 0xf0, 0x11, 0x00


	//----- nvinfo : EIATTR_KPARAM_INFO
	.align		4
.L_16:
        /*0048*/ 	.byte	0x04, 0x17
        /*004a*/ 	.short	(.L_18 - .L_17)
.L_17:
        /*004c*/ 	.word	0x00000000
        /*0050*/ 	.short	0x0002
        /*0052*/ 	.short	0x0008
        /*0054*/ 	.byte	0x00, 0xf0, 0x11, 0x00


	//----- nvinfo : EIATTR_KPARAM_INFO
	.align		4
.L_18:
        /*0058*/ 	.byte	0x04, 0x17
        /*005a*/ 	.short	(.L_20 - .L_19)
.L_19:
        /*005c*/ 	.word	0x00000000
        /*0060*/ 	.short	0x0001
        /*0062*/ 	.short	0x0004
        /*0064*/ 	.byte	0x00, 0xf0, 0x11, 0x00


	//----- nvinfo : EIATTR_KPARAM_INFO
	.align		4
.L_20:
        /*0068*/ 	.byte	0x04, 0x17
        /*006a*/ 	.short	(.L_22 - .L_21)
.L_21:
        /*006c*/ 	.word	0x00000000
        /*0070*/ 	.short	0x0000
        /*0072*/ 	.short	0x0000
        /*0074*/ 	.byte	0x00, 0xf0, 0x11, 0x00


	//----- nvinfo : EIATTR_SPARSE_MMA_MASK
	.align		4
.L_22:
        /*0078*/ 	.byte	0x03, 0x50
        /*007a*/ 	.short	0x0000


	//----- nvinfo : EIATTR_MAXREG_COUNT
	.align		4
        /*007c*/ 	.byte	0x03, 0x1b
        /*007e*/ 	.short	0x00ff


	//----- nvinfo : EIATTR_MERCURY_ISA_VERSION
	.align		4
        /*0080*/ 	.byte	0x03, 0x5f
        /*0082*/ 	.short	0x0101


	//----- nvinfo : EIATTR_VRC_CTA_INIT_COUNT
	.align		4
        /*0084*/ 	.byte	0x02, 0x4a
	.zero		1
	.zero		1


	//----- nvinfo : EIATTR_EXIT_INSTR_OFFSETS
	.align		4
        /*0088*/ 	.byte	0x04, 0x1c
        /*008a*/ 	.short	(.L_24 - .L_23)


	//   ....[0]....
.L_23:
        /*008c*/ 	.word	0x00000060


	//   ....[1]....
        /*0090*/ 	.word	0x0000b0a0


	//   ....[2]....
        /*0094*/ 	.word	0x0000bce0


	//----- nvinfo : EIATTR_CRS_STACK_SIZE
	.align		4
.L_24:
        /*0098*/ 	.byte	0x04, 0x1e
        /*009a*/ 	.short	(.L_26 - .L_25)
.L_25:
        /*009c*/ 	.word	0x00000000


	//----- nvinfo : EIATTR_CBANK_PARAM_SIZE
	.align		4
.L_26:
        /*00a0*/ 	.byte	0x03, 0x19
        /*00a2*/ 	.short	0x0028


	//----- nvinfo : EIATTR_PARAM_CBANK
	.align		4
        /*00a4*/ 	.byte	0x04, 0x0a
        /*00a6*/ 	.short	(.L_28 - .L_27)
	.align		4
.L_27:
        /*00a8*/ 	.word	index@(.nv.constant0._Z14box2map_kerneliiiiPKfS0_Pf)
        /*00ac*/ 	.short	0x0380
        /*00ae*/ 	.short	0x0028


	//----- nvinfo : EIATTR_SW_WAR
	.align		4
.L_28:
        /*00b0*/ 	.byte	0x04, 0x36
        /*00b2*/ 	.short	(.L_30 - .L_29)
.L_29:
        /*00b4*/ 	.word	0x00000008
.L_30:


//--------------------- .nv.callgraph             --------------------------
	.section	.nv.callgraph,"",@"SHT_CUDA_CALLGRAPH"
	.align	4
	.sectionentsize	8
	.align		4
        /*0000*/ 	.word	0x00000000
	.align		4
        /*0004*/ 	.word	0xffffffff
	.align		4
        /*0008*/ 	.word	0x00000000
	.align		4
        /*000c*/ 	.word	0xfffffffe
	.align		4
        /*0010*/ 	.word	0x00000000
	.align		4
        /*0014*/ 	.word	0xfffffffd
	.align		4
        /*0018*/ 	.word	0x00000000
	.align		4
        /*001c*/ 	.word	0xfffffffc


//--------------------- .nv.constant4             --------------------------
	.section	.nv.constant4,"a",@progbits
	.align	8
	.align		8
.nv.constant4:
        /*0000*/ 	.dword	__cudart_i2opi_f


//--------------------- .text._Z14box2map_kerneliiiiPKfS0_Pf --------------------------
	.section	.text._Z14box2map_kerneliiiiPKfS0_Pf,"ax",@progbits
	.align	128
        .global         _Z14box2map_kerneliiiiPKfS0_Pf
        .type           _Z14box2map_kerneliiiiPKfS0_Pf,@function
        .size           _Z14box2map_kerneliiiiPKfS0_Pf,(.L_x_134 - _Z14box2map_kerneliiiiPKfS0_Pf)
        .other          _Z14box2map_kerneliiiiPKfS0_Pf,@"STO_CUDA_ENTRY STV_DEFAULT"
_Z14box2map_kerneliiiiPKfS0_Pf:
.text._Z14box2map_kerneliiiiPKfS0_Pf:
[----:B------:R-:W-:Y:S01]  /*0000*/  LDC R1, c[0x0][0x37c] ;  /* 0x0000df00ff017b82 */ /* 0x000fe20000000800 */
[----:B------:R-:W0:Y:S01]  /*0010*/  S2R R0, SR_CTAID.X ;  /* 0x0000000000007919 */ /* 0x000e220000002500 */
[----:B------:R-:W1:Y:S01]  /*0020*/  LDCU UR4, c[0x0][0x380] ;  /* 0x00007000ff0477ac */ /* 0x000e620008000800 */
[----:B------:R-:W0:Y:S02]  /*0030*/  S2R R3, SR_TID.X ;  /* 0x0000000000037919 */ /* 0x000e240000002100 */
[----:B0-----:R-:W-:-:S05]  /*0040*/  IMAD R0, R0, 0x10, R3 ;  /* 0x0000001000007824 */ /* 0x001fca00078e0203 */
[----:B-1----:R-:W-:-:S13]  /*0050*/  ISETP.GE.AND P0, PT, R0, UR4, PT ;  /* 0x0000000400007c0c */ /* 0x002fda000bf06270 */
[----:B------:R-:W-:Y:S05]  /*0060*/  @P0 EXIT ;  /* 0x000000000000094d */ /* 0x000fea0003800000 */
[----:B------:R-:W0:Y:S01]  /*0070*/  LDC.64 R10, c[0x0][0x390] ;  /* 0x0000e400ff0a7b82 */ /* 0x000e220000000a00 */
[----:B------:R-:W1:Y:S01]  /*0080*/  LDCU.64 UR6, c[0x0][0x358] ;  /* 0x00006b00ff0677ac */ /* 0x000e620008000a00 */
[----:B------:R-:W-:-:S04]  /*0090*/  IMAD R3, R0, 0x7, RZ ;  /* 0x0000000700037824 */ /* 0x000fc800078e02ff */
[----:B0-----:R-:W-:-:S05]  /*00a0*/  IMAD.WIDE R10, R3, 0x4, R10 ;  /* 0x00000004030a7825 */ /* 0x001fca00078e020a */
[----:B-1----:R-:W2:Y:S04]  /*00b0*/  LDG.E R2, desc[UR6][R10.64+0x18] ;  /* 0x000018060a027981 */ /* 0x002ea8000c1e1900 */
[----:B------:R0:W5:Y:S04]  /*00c0*/  LDG.E R3, desc[UR6][R10.64] ;  /* 0x000000060a037981 */ /* 0x000168000c1e1900 */
[----:B------:R0:W5:Y:S04]  /*00d0*/  LDG.E R4, desc[UR6][R10.64+0x4] ;  /* 0x000004060a047981 */ /* 0x000168000c1e1900 */
[----:B------:R0:W5:Y:S04]  /*00e0*/  LDG.E R5, desc[UR6][R10.64+0xc] ;  /* 0x00000c060a057981 */ /* 0x000168000c1e1900 */
[----:B------:R0:W5:Y:S01]  /*00f0*/  LDG.E R6, desc[UR6][R10.64+0x10] ;  /* 0x000010060a067981 */ /* 0x000162000c1e1900 */
[----:B------:R-:W-:Y:S01]  /*0100*/  BSSY.RECONVERGENT B0, `(.L_x_0) ;  /* 0x000006b000007945 */ /* 0x000fe20003800200 */
[C---:B--2---:R-:W-:Y:S01]  /*0110*/  FMUL R9, R2.reuse, 0.63661974668502807617 ;  /* 0x3f22f98302097820 */ /* 0x044fe20000400000 */
[----:B------:R-:W-:-:S03]  /*0120*/  FSETP.GE.AND P0, PT, |R2|, 105615, PT ;  /* 0x47ce47800200780b */ /* 0x000fc60003f06200 */
[----:B------:R1:W2:Y:S02]  /*0130*/  F2I.NTZ R20, R9 ;  /* 0x0000000900147305 */ /* 0x0002a40000203100 */
[----:B-1----:R-:W-:Y:S02]  /*0140*/  P2R R9, PR, RZ, 0x1 ;  /* 0x00000001ff097803 */ /* 0x002fe40000000000 */
[----:B--2---:R-:W-:-:S05]  /*0150*/  I2FP.F32.S32 R7, R20 ;  /* 0x0000001400077245 */ /* 0x004fca0000201400 */
[----:B------:R-:W-:-:S04]  /*0160*/  FFMA R8, R7, -1.5707962512969970703, R2 ;  /* 0xbfc90fda07087823 */ /* 0x000fc80000000002 */
[----:B------:R-:W-:-:S04]  /*0170*/  FFMA R8, R7, -7.5497894158615963534e-08, R8 ;  /* 0xb3a2216807087823 */ /* 0x000fc80000000008 */
[----:B------:R-:W-:Y:S01]  /*0180*/  FFMA R7, R7, -5.3903029534742383927e-15, R8 ;  /* 0xa7c234c507077823 */ /* 0x000fe20000000008 */
[----:B------:R-:W-:-:S03]  /*0190*/  IMAD.MOV.U32 R8, RZ, RZ, R20 ;  /* 0x000000ffff087224 */ /* 0x000fc600078e0014 */
[----:B------:R-:W-:Y:S01]  /*01a0*/  IMAD.MOV.U32 R18, RZ, RZ, R7 ;  /* 0x000000ffff127224 */ /* 0x000fe200078e0007 */
[----:B0-----:R-:W-:Y:S06]  /*01b0*/  @!P0 BRA `(.L_x_1) ;  /* 0x00000004007c8947 */ /* 0x001fec0003800000 */
[----:B------:R-:W-:-:S13]  /*01c0*/  FSETP.NEU.AND P0, PT, |R2|, +INF , PT ;  /* 0x7f8000000200780b */ /* 0x000fda0003f0d200 */
[----:B------:R-:W-:Y:S01]  /*01d0*/  @!P0 FMUL R18, RZ, R2 ;  /* 0x00000002ff128220 */ /* 0x000fe20000400000 */
[----:B------:R-:W-:Y:S01]  /*01e0*/  @!P0 IMAD.MOV.U32 R20, RZ, RZ, RZ ;  /* 0x000000ffff148224 */ /* 0x000fe200078e00ff */
[----:B------:R-:W-:Y:S06]  /*01f0*/  @!P0 BRA `(.L_x_1) ;  /* 0x00000004006c8947 */ /* 0x000fec0003800000 */
[----:B------:R-:W-:Y:S01]  /*0200*/  IMAD.SHL.U32 R9, R2, 0x100, RZ ;  /* 0x0000010002097824 */ /* 0x000fe200078e00ff */
[----:B------:R-:W-:Y:S01]  /*0210*/  CS2R R20, SRZ ;  /* 0x0000000000147805 */ /* 0x000fe2000001ff00 */
[----:B------:R-:W0:Y:S03]  /*0220*/  LDCU.64 UR8, c[0x4][URZ] ;  /* 0x01000000ff0877ac */ /* 0x000e260008000a00 */
[----:B------:R-:W-:Y:S01]  /*0230*/  LOP3.LUT R15, R9, 0x80000000, RZ, 0xfc, !PT ;  /* 0x80000000090f7812 */ /* 0x000fe200078efcff */
[----:B------:R-:W-:Y:S01]  /*0240*/  UMOV UR5, URZ ;  /* 0x000000ff00057c82 */ /* 0x000fe20008000000 */
[----:B------:R-:W-:-:S05]  /*0250*/  UMOV UR4, URZ ;  /* 0x000000ff00047c82 */ /* 0x000fca0008000000 */
.L_x_2:
[----:B0-----:R-:W-:Y:S02]  /*0260*/  IMAD.U32 R18, RZ, RZ, UR8 ;  /* 0x00000008ff127e24 */ /* 0x001fe4000f8e00ff */
[----:B------:R-:W-:-:S05]  /*0270*/  IMAD.U32 R19, RZ, RZ, UR9 ;  /* 0x00000009ff137e24 */ /* 0x000fca000f8e00ff */
[----:B------:R-:W2:Y:S01]  /*0280*/  LDG.E.CONSTANT R16, desc[UR6][R18.64] ;  /* 0x0000000612107981 */ /* 0x000ea2000c1e9900 */
[----:B------:R-:W-:Y:S01]  /*0290*/  UIADD3 UR4, UPT, UPT, UR4, 0x1, URZ ;  /* 0x0000000104047890 */ /* 0x000fe2000fffe0ff */
[C---:B------:R-:W-:Y:S01]  /*02a0*/  ISETP.EQ.AND P0, PT, R20.reuse, RZ, PT ;  /* 0x000000ff1400720c */ /* 0x040fe20003f02270 */
[----:B------:R-:W-:Y:S01]  /*02b0*/  UIADD3 UR8, UP1, UPT, UR8, 0x4, URZ ;  /* 0x0000000408087890 */ /* 0x000fe2000ff3e0ff */
[C---:B------:R-:W-:Y:S01]  /*02c0*/  ISETP.EQ.AND P1, PT, R20.reuse, 0x4, PT ;  /* 0x000000041400780c */ /* 0x040fe20003f22270 */
[----:B------:R-:W-:Y:S01]  /*02d0*/  UISETP.NE.AND UP0, UPT, UR4, 0x6, UPT ;  /* 0x000000060400788c */ /* 0x000fe2000bf05270 */
[C---:B------:R-:W-:Y:S01]  /*02e0*/  ISETP.EQ.AND P3, PT, R20.reuse, 0xc, PT ;  /* 0x0000000c1400780c */ /* 0x040fe20003f62270 */
[----:B------:R-:W-:Y:S01]  /*02f0*/  UIADD3.X UR9, UPT, UPT, URZ, UR9, URZ, UP1, !UPT ;  /* 0x00000009ff097290 */ /* 0x000fe20008ffe4ff */
[C---:B------:R-:W-:Y:S02]  /*0300*/  ISETP.EQ.AND P4, PT, R20.reuse, 0x10, PT ;  /* 0x000000101400780c */ /* 0x040fe40003f82270 */
[----:B------:R-:W-:Y:S01]  /*0310*/  ISETP.EQ.AND P5, PT, R20, 0x14, PT ;  /* 0x000000141400780c */ /* 0x000fe20003fa2270 */
[----:B--2---:R-:W-:-:S03]  /*0320*/  IMAD.WIDE.U32 R16, R16, R15, RZ ;  /* 0x0000000f10107225 */ /* 0x004fc600078e00ff */
[----:B------:R-:W-:-:S04]  /*0330*/  IADD3 R16, P2, PT, R16, R21, RZ ;  /* 0x0000001510107210 */ /* 0x000fc80007f5e0ff */
[----:B------:R-:W-:Y:S01]  /*0340*/  IADD3.X R21, PT, PT, R17, UR5, RZ, P2, !PT ;  /* 0x0000000511157c10 */ /* 0x000fe200097fe4ff */
[--C-:B------:R-:W-:Y:S01]  /*0350*/  @P0 IMAD.MOV.U32 R9, RZ, RZ, R16.reuse ;  /* 0x000000ffff090224 */ /* 0x100fe200078e0010 */
[C---:B------:R-:W-:Y:S01]  /*0360*/  ISETP.EQ.AND P2, PT, R20.reuse, 0x8, PT ;  /* 0x000000081400780c */ /* 0x040fe20003f42270 */
[--C-:B------:R-:W-:Y:S02]  /*0370*/  @P1 IMAD.MOV.U32 R10, RZ, RZ, R16.reuse ;  /* 0x000000ffff0a1224 */ /* 0x100fe400078e0010 */
[--C-:B------:R-:W-:Y:S02]  /*0380*/  @P3 IMAD.MOV.U32 R12, RZ, RZ, R16.reuse ;  /* 0x000000ffff0c3224 */ /* 0x100fe400078e0010 */
[--C-:B------:R-:W-:Y:S02]  /*0390*/  @P4 IMAD.MOV.U32 R13, RZ, RZ, R16.reuse ;  /* 0x000000ffff0d4224 */ /* 0x100fe400078e0010 */
[----:B------:R-:W-:Y:S02]  /*03a0*/  @P5 IMAD.MOV.U32 R14, RZ, RZ, R16 ;  /* 0x000000ffff0e5224 */ /* 0x000fe400078e0010 */
[----:B------:R-:W-:-:S04]  /*03b0*/  VIADD R20, R20, 0x4 ;  /* 0x0000000414147836 */ /* 0x000fc80000000000 */
[----:B------:R-:W-:Y:S01]  /*03c0*/  @P2 MOV R11, R16 ;  /* 0x00000010000b2202 */ /* 0x000fe20000000f00 */
[----:B------:R-:W-:Y:S06]  /*03d0*/  BRA.U UP0, `(.L_x_2) ;  /* 0xfffffffd00a07547 */ /* 0x000fec000b83ffff */
[----:B------:R-:W-:Y:S01]  /*03e0*/  SHF.R.U32.HI R15, RZ, 0x17, R2 ;  /* 0x00000017ff0f7819 */ /* 0x000fe20000011602 */
[----:B------:R-:W-:Y:S03]  /*03f0*/  BSSY.RECONVERGENT B1, `(.L_x_3) ;  /* 0x0000029000017945 */ /* 0x000fe60003800200 */
[C---:B------:R-:W-:Y:S02]  /*0400*/  LOP3.LUT R16, R15.reuse, 0xe0, RZ, 0xc0, !PT ;  /* 0x000000e00f107812 */ /* 0x040fe400078ec0ff */
[----:B------:R-:W-:-:S03]  /*0410*/  LOP3.LUT P6, RZ, R15, 0x1f, RZ, 0xc0, !PT ;  /* 0x0000001f0fff7812 */ /* 0x000fc600078cc0ff */
[----:B------:R-:W-:-:S05]  /*0420*/  VIADD R16, R16, 0xffffff80 ;  /* 0xffffff8010107836 */ /* 0x000fca0000000000 */
[----:B------:R-:W-:-:S05]  /*0430*/  SHF.R.U32.HI R16, RZ, 0x5, R16 ;  /* 0x00000005ff107819 */ /* 0x000fca0000011610 */
[----:B------:R-:W-:-:S05]  /*0440*/  IMAD.U32 R18, R16, -0x4, RZ ;  /* 0xfffffffc10127824 */ /* 0x000fca00078e00ff */
[C---:B------:R-:W-:Y:S02]  /*0450*/  ISETP.EQ.AND P3, PT, R18.reuse, -0x18, PT ;  /* 0xffffffe81200780c */ /* 0x040fe40003f62270 */
[C---:B------:R-:W-:Y:S02]  /*0460*/  ISETP.EQ.AND P4, PT, R18.reuse, -0x14, PT ;  /* 0xffffffec1200780c */ /* 0x040fe40003f82270 */
[C---:B------:R-:W-:Y:S02]  /*0470*/  ISETP.EQ.AND P0, PT, R18.reuse, -0x10, PT ;  /* 0xfffffff01200780c */ /* 0x040fe40003f02270 */
[C---:B------:R-:W-:Y:S02]  /*0480*/  ISETP.EQ.AND P1, PT, R18.reuse, -0xc, PT ;  /* 0xfffffff41200780c */ /* 0x040fe40003f22270 */
[C---:B------:R-:W-:Y:S02]  /*0490*/  ISETP.EQ.AND P2, PT, R18.reuse, -0x8, PT ;  /* 0xfffffff81200780c */ /* 0x040fe40003f42270 */
[----:B------:R-:W-:-:S03]  /*04a0*/  ISETP.EQ.AND P5, PT, R18, 0x4, PT ;  /* 0x000000041200780c */ /* 0x000fc60003fa2270 */
[--C-:B------:R-:W-:Y:S01]  /*04b0*/  @P3 IMAD.MOV.U32 R16, RZ, RZ, R9.reuse ;  /* 0x000000ffff103224 */ /* 0x100fe200078e0009 */
[C---:B------:R-:W-:Y:S01]  /*04c0*/  ISETP.EQ.AND P3, PT, R18.reuse, -0x4, PT ;  /* 0xfffffffc1200780c */ /* 0x040fe20003f62270 */
[----:B------:R-:W-:Y:S02]  /*04d0*/  @P4 IMAD.MOV.U32 R17, RZ, RZ, R9 ;  /* 0x000000ffff114224 */ /* 0x000fe400078e0009 */
[----:B------:R-:W-:Y:S01]  /*04e0*/  @P4 IMAD.MOV.U32 R16, RZ, RZ, R10 ;  /* 0x000000ffff104224 */ /* 0x000fe200078e000a */
[----:B------:R-:W-:Y:S01]  /*04f0*/  ISETP.EQ.AND P4, PT, R18, RZ, PT ;  /* 0x000000ff1200720c */ /* 0x000fe20003f82270 */
[----:B------:R-:W-:Y:S01]  /*0500*/  @P0 IMAD.MOV.U32 R16, RZ, RZ, R11 ;  /* 0x000000ffff100224 */ /* 0x000fe200078e000b */
[----:B------:R-:W-:Y:S01]  /*0510*/  @P0 MOV R17, R10 ;  /* 0x0000000a00110202 */ /* 0x000fe20000000f00 */
[----:B------:R-:W-:Y:S02]  /*0520*/  @P1 IMAD.MOV.U32 R16, RZ, RZ, R12 ;  /* 0x000000ffff101224 */ /* 0x000fe400078e000c */
[----:B------:R-:W-:-:S02]  /*0530*/  @P2 IMAD.MOV.U32 R16, RZ, RZ, R13 ;  /* 0x000000ffff102224 */ /* 0x000fc400078e000d */
[----:B------:R-:W-:Y:S02]  /*0540*/  @P1 IMAD.MOV.U32 R17, RZ, RZ, R11 ;  /* 0x000000ffff111224 */ /* 0x000fe400078e000b */
[----:B------:R-:W-:Y:S02]  /*0550*/  @P3 IMAD.MOV.U32 R16, RZ, RZ, R14 ;  /* 0x000000ffff103224 */ /* 0x000fe400078e000e */
[----:B------:R-:W-:Y:S02]  /*0560*/  @P2 IMAD.MOV.U32 R17, RZ, RZ, R12 ;  /* 0x000000ffff112224 */ /* 0x000fe400078e000c */
[----:B------:R-:W-:Y:S02]  /*0570*/  @P4 IMAD.MOV.U32 R16, RZ, RZ, R21 ;  /* 0x000000ffff104224 */ /* 0x000fe400078e0015 */
[----:B------:R-:W-:Y:S02]  /*0580*/  @P3 IMAD.MOV.U32 R17, RZ, RZ, R13 ;  /* 0x000000ffff113224 */ /* 0x000fe400078e000d */
[----:B------:R-:W-:Y:S01]  /*0590*/  @P4 IMAD.MOV.U32 R17, RZ, RZ, R14 ;  /* 0x000000ffff114224 */ /* 0x000fe200078e000e */
[----:B------:R-:W-:Y:S01]  /*05a0*/  @P5 MOV R17, R21 ;  /* 0x0000001500115202 */ /* 0x000fe20000000f00 */
[----:B------:R-:W-:Y:S01]  /*05b0*/  IMAD.MOV.U32 R20, RZ, RZ, R16 ;  /* 0x000000ffff147224 */ /* 0x000fe200078e0010 */
[----:B------:R-:W-:Y:S06]  /*05c0*/  @!P6 BRA `(.L_x_4) ;  /* 0x00000000002ce947 */ /* 0x000fec0003800000 */
[----:B------:R-:W-:Y:S01]  /*05d0*/  @P0 IMAD.MOV.U32 R16, RZ, RZ, R9 ;  /* 0x000000ffff100224 */ /* 0x000fe200078e0009 */
[----:B------:R-:W-:Y:S01]  /*05e0*/  ISETP.EQ.AND P0, PT, R18, 0x8, PT ;  /* 0x000000081200780c */ /* 0x000fe20003f02270 */
[----:B------:R-:W-:Y:S01]  /*05f0*/  @P1 IMAD.MOV.U32 R16, RZ, RZ, R10 ;  /* 0x000000ffff101224 */ /* 0x000fe200078e000a */
[----:B------:R-:W-:Y:S01]  /*0600*/  LOP3.LUT R15, R15, 0x1f, RZ, 0xc0, !PT ;  /* 0x0000001f0f0f7812 */ /* 0x000fe200078ec0ff */
[----:B------:R-:W-:Y:S02]  /*0610*/  @P2 IMAD.MOV.U32 R16, RZ, RZ, R11 ;  /* 0x000000ffff102224 */ /* 0x000fe400078e000b */
[----:B------:R-:W-:Y:S01]  /*0620*/  @P3 IMAD.MOV.U32 R16, RZ, RZ, R12 ;  /* 0x000000ffff103224 */ /* 0x000fe200078e000c */
[----:B------:R-:W-:Y:S01]  /*0630*/  SHF.L.W.U32.HI R20, R17, R15, R20 ;  /* 0x0000000f11147219 */ /* 0x000fe20000010e14 */
[----:B------:R-:W-:Y:S02]  /*0640*/  @P4 IMAD.MOV.U32 R16, RZ, RZ, R13 ;  /* 0x000000ffff104224 */ /* 0x000fe400078e000d */
[----:B------:R-:W-:-:S04]  /*0650*/  @P5 IMAD.MOV.U32 R16, RZ, RZ, R14 ;  /* 0x000000ffff105224 */ /* 0x000fc800078e000e */
[----:B------:R-:W-:-:S05]  /*0660*/  @P0 IMAD.MOV.U32 R16, RZ, RZ, R21 ;  /* 0x000000ffff100224 */ /* 0x000fca00078e0015 */
[----:B------:R-:W-:-:S07]  /*0670*/  SHF.L.W.U32.HI R17, R16, R15, R17 ;  /* 0x0000000f10117219 */ /* 0x000fce0000010e11 */
.L_x_4:
[----:B------:R-:W-:Y:S05]  /*0680*/  BSYNC.RECONVERGENT B1 ;  /* 0x0000000000017941 */ /* 0x000fea0003800200 */
.L_x_3:
[C---:B------:R-:W-:Y:S01]  /*0690*/  SHF.L.W.U32.HI R15, R17.reuse, 0x2, R20 ;  /* 0x00000002110f7819 */ /* 0x040fe20000010e14 */
[----:B------:R-:W-:Y:S01]  /*06a0*/  IMAD.SHL.U32 R17, R17, 0x4, RZ ;  /* 0x0000000411117824 */ /* 0x000fe200078e00ff */
[----:B------:R-:W-:Y:S01]  /*06b0*/  UMOV UR4, 0x54442d19 ;  /* 0x54442d1900047882 */ /* 0x000fe20000000000 */
[----:B------:R-:W-:Y:S01]  /*06c0*/  UMOV UR5, 0x3bf921fb ;  /* 0x3bf921fb00057882 */ /* 0x000fe20000000000 */
[----:B------:R-:W-:Y:S02]  /*06d0*/  SHF.R.S32.HI R16, RZ, 0x1f, R15 ;  /* 0x0000001fff107819 */ /* 0x000fe4000001140f */
[----:B------:R-:W-:Y:S02]  /*06e0*/  ISETP.GE.AND P0, PT, R2, RZ, PT ;  /* 0x000000ff0200720c */ /* 0x000fe40003f06270 */
[C---:B------:R-:W-:Y:S02]  /*06f0*/  LOP3.LUT R18, R16.reuse, R17, RZ, 0x3c, !PT ;  /* 0x0000001110127212 */ /* 0x040fe400078e3cff */
[----:B------:R-:W-:-:S02]  /*0700*/  LOP3.LUT R19, R16, R15, RZ, 0x3c, !PT ;  /* 0x0000000f10137212 */ /* 0x000fc400078e3cff */
[----:B------:R-:W-:Y:S02]  /*0710*/  SHF.R.U32.HI R20, RZ, 0x1e, R20 ;  /* 0x0000001eff147819 */ /* 0x000fe40000011614 */
[----:B------:R-:W0:Y:S01]  /*0720*/  I2F.F64.S64 R16, R18 ;  /* 0x0000001200107312 */ /* 0x000e220000301c00 */
[C---:B------:R-:W-:Y:S02]  /*0730*/  LOP3.LUT R21, R15.reuse, R2, RZ, 0x3c, !PT ;  /* 0x000000020f157212 */ /* 0x040fe400078e3cff */
[----:B------:R-:W-:Y:S02]  /*0740*/  LEA.HI R20, R15, R20, RZ, 0x1 ;  /* 0x000000140f147211 */ /* 0x000fe400078f08ff */
[----:B------:R-:W-:Y:S02]  /*0750*/  ISETP.GE.AND P1, PT, R21, RZ, PT ;  /* 0x000000ff1500720c */ /* 0x000fe40003f26270 */
[----:B------:R-:W-:-:S05]  /*0760*/  IADD3 R15, PT, PT, -R20, RZ, RZ ;  /* 0x000000ff140f7210 */ /* 0x000fca0007ffe1ff */
[----:B------:R-:W-:Y:S01]  /*0770*/  @!P0 IMAD.MOV.U32 R20, RZ, RZ, R15 ;  /* 0x000000ffff148224 */ /* 0x000fe200078e000f */
[----:B0-----:R-:W-:-:S10]  /*0780*/  DMUL R16, R16, UR4 ;  /* 0x0000000410107c28 */ /* 0x001fd40008000000 */
[----:B------:R-:W0:Y:S02]  /*0790*/  F2F.F32.F64 R16, R16 ;  /* 0x0000001000107310 */ /* 0x000e240000301000 */
[----:B0-----:R-:W-:-:S07]  /*07a0*/  FSEL R18, -R16, R16, !P1 ;  /* 0x0000001010127208 */ /* 0x001fce0004800100 */
.L_x_1:
[----:B------:R-:W-:Y:S05]  /*07b0*/  BSYNC.RECONVERGENT B0 ;  /* 0x0000000000007941 */ /* 0x000fea0003800200 */
.L_x_0:
[----:B------:R-:W-:Y:S01]  /*07c0*/  LOP3.LUT R16, R20, 0x1, RZ, 0xc0, !PT ;  /* 0x0000000114107812 */ /* 0x000fe200078ec0ff */
[----:B------:R-:W-:Y:S02]  /*07d0*/  IMAD.MOV.U32 R15, RZ, RZ, 0x37cbac00 ;  /* 0x37cbac00ff0f7424 */ /* 0x000fe400078e00ff */
[----:B------:R-:W-:Y:S01]  /*07e0*/  FMUL R19, R18, R18 ;  /* 0x0000001212137220 */ /* 0x000fe20000400000 */
[----:B------:R-:W-:Y:S01]  /*07f0*/  VIADD R23, R20, 0x1 ;  /* 0x0000000114177836 */ /* 0x000fe20000000000 */
[----:B------:R-:W-:Y:S01]  /*0800*/  ISETP.NE.U32.AND P0, PT, R16, 0x1, PT ;  /* 0x000000011000780c */ /* 0x000fe20003f05070 */
[----:B------:R-:W-:Y:S02]  /*0810*/  IMAD.MOV.U32 R16, RZ, RZ, 0x3c0885e4 ;  /* 0x3c0885e4ff107424 */ /* 0x000fe400078e00ff */
[----:B------:R-:W-:Y:S01]  /*0820*/  FFMA R21, R19, R15, -0.0013887860113754868507 ;  /* 0xbab607ed13157423 */ /* 0x000fe2000000000f */
[----:B------:R-:W-:Y:S01]  /*0830*/  IMAD.MOV.U32 R17, RZ, RZ, 0x3e2aaaa8 ;  /* 0x3e2aaaa8ff117424 */ /* 0x000fe200078e00ff */
[----:B------:R-:W-:Y:S01]  /*0840*/  LOP3.LUT P1, RZ, R23, 0x2, RZ, 0xc0, !PT ;  /* 0x0000000217ff7812 */ /* 0x000fe2000782c0ff */
[----:B------:R-:W-:Y:S01]  /*0850*/  BSSY.RECONVERGENT B0, `(.L_x_5) ;  /* 0x000006f000007945 */ /* 0x000fe20003800200 */
[----:B------:R-:W-:-:S02]  /*0860*/  FSEL R22, R16, 0.041666727513074874878, !P0 ;  /* 0x3d2aaabb10167808 */ /* 0x000fc40004000000 */
[----:B------:R-:W-:Y:S02]  /*0870*/  FSEL R20, R21, -0.00019574658654164522886, P0 ;  /* 0xb94d415315147808 */ /* 0x000fe40000000000 */
[----:B------:R-:W-:Y:S02]  /*0880*/  FSEL R18, R18, 1, !P0 ;  /* 0x3f80000012127808 */ /* 0x000fe40004000000 */
[----:B------:R-:W-:Y:S01]  /*0890*/  FSEL R23, -R17, -0.4999999701976776123, !P0 ;  /* 0xbeffffff11177808 */ /* 0x000fe20004000100 */
[C---:B------:R-:W-:Y:S01]  /*08a0*/  FFMA R20, R19.reuse, R20, R22 ;  /* 0x0000001413147223 */ /* 0x040fe20000000016 */
[----:B------:R-:W-:Y:S01]  /*08b0*/  FSETP.GE.AND P2, PT, |R2|, 105615, PT ;  /* 0x47ce47800200780b */ /* 0x000fe20003f46200 */
[C---:B------:R-:W-:Y:S02]  /*08c0*/  FFMA R21, R19.reuse, R18, RZ ;  /* 0x0000001213157223 */ /* 0x040fe400000000ff */
[----:B------:R-:W-:Y:S01]  /*08d0*/  FFMA R20, R19, R20, R23 ;  /* 0x0000001413147223 */ /* 0x000fe20000000017 */
[----:B------:R-:W-:-:S02]  /*08e0*/  IMAD.MOV.U32 R23, RZ, RZ, R8 ;  /* 0x000000ffff177224 */ /* 0x000fc400078e0008 */
[----:B------:R-:W-:Y:S02]  /*08f0*/  IMAD.MOV.U32 R19, RZ, RZ, R7 ;  /* 0x000000ffff137224 */ /* 0x000fe400078e0007 */
[----:B------:R-:W-:-:S04]  /*0900*/  FFMA R18, R21, R20, R18 ;  /* 0x0000001415127223 */ /* 0x000fc80000000012 */
[----:B------:R-:W-:-:S04]  /*0910*/  @P1 FADD R18, RZ, -R18 ;  /* 0x80000012ff121221 */ /* 0x000fc80000000000 */
[----:B-----5:R-:W-:Y:S01]  /*0920*/  FMUL R22, R5, R18 ;  /* 0x0000001205167220 */ /* 0x020fe20000400000 */
[----:B------:R-:W-:Y:S06]  /*0930*/  @!P2 BRA `(.L_x_6) ;  /* 0x000000040080a947 */ /* 0x000fec0003800000 */
[----:B------:R-:W-:-:S13]  /*0940*/  FSETP.NEU.AND P0, PT, |R2|, +INF , PT ;  /* 0x7f8000000200780b */ /* 0x000fda0003f0d200 */
[----:B------:R-:W-:Y:S01]  /*0950*/  @!P0 FMUL R19, RZ, R2 ;  /* 0x00000002ff138220 */ /* 0x000fe20000400000 */
[----:B------:R-:W-:Y:S01]  /*0960*/  @!P0 IMAD.MOV.U32 R23, RZ, RZ, RZ ;  /* 0x000000ffff178224 */ /* 0x000fe200078e00ff */
[----:B------:R-:W-:Y:S06]  /*0970*/  @!P0 BRA `(.L_x_6) ;  /* 0x0000000400708947 */ /* 0x000fec0003800000 */
[----:B------:R-:W-:Y:S01]  /*0980*/  IMAD.SHL.U32 R18, R2, 0x100, RZ ;  /* 0x0000010002127824 */ /* 0x000fe200078e00ff */
[----:B------:R-:W-:Y:S01]  /*0990*/  MOV R23, RZ ;  /* 0x000000ff00177202 */ /* 0x000fe20000000f00 */
[----:B------:R-:W-:Y:S01]  /*09a0*/  IMAD.MOV.U32 R24, RZ, RZ, RZ ;  /* 0x000000ffff187224 */ /* 0x000fe200078e00ff */
[----:B------:R-:W0:Y:S02]  /*09b0*/  LDCU.64 UR8, c[0x4][URZ] ;  /* 0x01000000ff0877ac */ /* 0x000e240008000a00 */
[----:B------:R-:W-:Y:S01]  /*09c0*/  LOP3.LUT R25, R18, 0x80000000, RZ, 0xfc, !PT ;  /* 0x8000000012197812 */ /* 0x000fe200078efcff */
[----:B------:R-:W-:Y:S01]  /*09d0*/  UMOV UR5, URZ ;  /* 0x000000ff00057c82 */ /* 0x000fe20008000000 */
[----:B------:R-:W-:-:S05]  /*09e0*/  UMOV UR4, URZ ;  /* 0x000000ff00047c82 */ /* 0x000fca0008000000 */
.L_x_7:
        /* <DEDUP_REMOVED lines=17> */
[--C-:B------:R-:W-:Y:S01]  /*0b00*/  @P1 IMAD.MOV.U32 R10, RZ, RZ, R20.reuse ;  /* 0x000000ffff0a1224 */ /* 0x100fe200078e0014 */
[----:B------:R-:W-:Y:S01]  /*0b10*/  IADD3 R24, PT, PT, R24, 0x4, RZ ;  /* 0x0000000418187810 */ /* 0x000fe20007ffe0ff */
[--C-:B------:R-:W-:Y:S02]  /*0b20*/  @P3 IMAD.MOV.U32 R12, RZ, RZ, R20.reuse ;  /* 0x000000ffff0c3224 */ /* 0x100fe400078e0014 */
[--C-:B------:R-:W-:Y:S02]  /*0b30*/  @P4 IMAD.MOV.U32 R13, RZ, RZ, R20.reuse ;  /* 0x000000ffff0d4224 */ /* 0x100fe400078e0014 */
[----:B------:R-:W-:-:S06]  /*0b40*/  @P5 IMAD.MOV.U32 R14, RZ, RZ, R20 ;  /* 0x000000ffff0e5224 */ /* 0x000fcc00078e0014 */
[----:B------:R-:W-:Y:S01]  /*0b50*/  @P2 IMAD.MOV.U32 R11, RZ, RZ, R20 ;  /* 0x000000ffff0b2224 */ /* 0x000fe200078e0014 */
        /* <DEDUP_REMOVED lines=19> */
[----:B------:R-:W-:Y:S02]  /*0c90*/  @P0 IMAD.MOV.U32 R18, RZ, RZ, R11 ;  /* 0x000000ffff120224 */ /* 0x000fe400078e000b */
[----:B------:R-:W-:Y:S02]  /*0ca0*/  @P1 IMAD.MOV.U32 R18, RZ, RZ, R12 ;  /* 0x000000ffff121224 */ /* 0x000fe400078e000c */
[----:B------:R-:W-:-:S02]  /*0cb0*/  @P2 IMAD.MOV.U32 R18, RZ, RZ, R13 ;  /* 0x000000ffff122224 */ /* 0x000fc400078e000d */
[----:B------:R-:W-:Y:S02]  /*0cc0*/  @P0 IMAD.MOV.U32 R19, RZ, RZ, R10 ;  /* 0x000000ffff130224 */ /* 0x000fe400078e000a */
[--C-:B------:R-:W-:Y:S02]  /*0cd0*/  @P3 IMAD.MOV.U32 R18, RZ, RZ, R14.reuse ;  /* 0x000000ffff123224 */ /* 0x100fe400078e000e */
[----:B------:R-:W-:Y:S01]  /*0ce0*/  @P1 IMAD.MOV.U32 R19, RZ, RZ, R11 ;  /* 0x000000ffff131224 */ /* 0x000fe200078e000b */
[----:B------:R-:W-:Y:S01]  /*0cf0*/  @P2 MOV R19, R12 ;  /* 0x0000000c00132202 */ /* 0x000fe20000000f00 */
[----:B------:R-:W-:Y:S02]  /*0d00*/  @P4 IMAD.MOV.U32 R18, RZ, RZ, R23 ;  /* 0x000000ffff124224 */ /* 0x000fe400078e0017 */
[----:B------:R-:W-:Y:S02]  /*0d10*/  @P3 IMAD.MOV.U32 R19, RZ, RZ, R13 ;  /* 0x000000ffff133224 */ /* 0x000fe400078e000d */
[----:B------:R-:W-:-:S02]  /*0d20*/  @P4 IMAD.MOV.U32 R19, RZ, RZ, R14 ;  /* 0x000000ffff134224 */ /* 0x000fc400078e000e */
[----:B------:R-:W-:Y:S02]  /*0d30*/  @P5 IMAD.MOV.U32 R19, RZ, RZ, R23 ;  /* 0x000000ffff135224 */ /* 0x000fe400078e0017 */
[----:B------:R-:W-:Y:S01]  /*0d40*/  IMAD.MOV.U32 R24, RZ, RZ, R18 ;  /* 0x000000ffff187224 */ /* 0x000fe200078e0012 */
[----:B------:R-:W-:Y:S06]  /*0d50*/  @!P6 BRA `(.L_x_9) ;  /* 0x00000000002ce947 */ /* 0x000fec0003800000 */
[----:B------:R-:W-:Y:S01]  /*0d60*/  @P0 IMAD.MOV.U32 R18, RZ, RZ, R9 ;  /* 0x000000ffff120224 */ /* 0x000fe200078e0009 */
[----:B------:R-:W-:Y:S01]  /*0d70*/  ISETP.EQ.AND P0, PT, R21, 0x8, PT ;  /* 0x000000081500780c */ /* 0x000fe20003f02270 */
[----:B------:R-:W-:Y:S01]  /*0d80*/  @P1 IMAD.MOV.U32 R18, RZ, RZ, R10 ;  /* 0x000000ffff121224 */ /* 0x000fe200078e000a */
[----:B------:R-:W-:Y:S01]  /*0d90*/  @P2 MOV R18, R11 ;  /* 0x0000000b00122202 */ /* 0x000fe20000000f00 */
[----:B------:R-:W-:Y:S01]  /*0da0*/  @P3 IMAD.MOV.U32 R18, RZ, RZ, R12 ;  /* 0x000000ffff123224 */ /* 0x000fe200078e000c */
[----:B------:R-:W-:Y:S01]  /*0db0*/  LOP3.LUT R20, R20, 0x1f, RZ, 0xc0, !PT ;  /* 0x0000001f14147812 */ /* 0x000fe200078ec0ff */
[----:B------:R-:W-:Y:S02]  /*0dc0*/  @P4 IMAD.MOV.U32 R18, RZ, RZ, R13 ;  /* 0x000000ffff124224 */ /* 0x000fe400078e000d */
[----:B------:R-:W-:Y:S01]  /*0dd0*/  @P5 IMAD.MOV.U32 R18, RZ, RZ, R14 ;  /* 0x000000ffff125224 */ /* 0x000fe200078e000e */
[----:B------:R-:W-:-:S05]  /*0de0*/  SHF.L.W.U32.HI R24, R19, R20, R24 ;  /* 0x0000001413187219 */ /* 0x000fca0000010e18 */
[----:B------:R-:W-:-:S05]  /*0df0*/  @P0 IMAD.MOV.U32 R18, RZ, RZ, R23 ;  /* 0x000000ffff120224 */ /* 0x000fca00078e0017 */
[----:B------:R-:W-:-:S07]  /*0e00*/  SHF.L.W.U32.HI R19, R18, R20, R19 ;  /* 0x0000001412137219 */ /* 0x000fce0000010e13 */
.L_x_9:
[----:B------:R-:W-:Y:S05]  /*0e10*/  BSYNC.RECONVERGENT B1 ;  /* 0x0000000000017941 */ /* 0x000fea0003800200 */
.L_x_8:
        /* <DEDUP_REMOVED lines=9> */
[C---:B------:R-:W-:Y:S02]  /*0eb0*/  LOP3.LUT R24, R25.reuse, R2, RZ, 0x3c, !PT ;  /* 0x0000000219187212 */ /* 0x040fe400078e3cff */
[----:B------:R-:W0:Y:S01]  /*0ec0*/  I2F.F64.S64 R18, R18 ;  /* 0x0000001200127312 */ /* 0x000e220000301c00 */
[----:B------:R-:W-:Y:S02]  /*0ed0*/  LEA.HI R23, R25, R23, RZ, 0x1 ;  /* 0x0000001719177211 */ /* 0x000fe400078f08ff */
[----:B------:R-:W-:-:S03]  /*0ee0*/  ISETP.GE.AND P0, PT, R24, RZ, PT ;  /* 0x000000ff1800720c */ /* 0x000fc60003f06270 */
[----:B------:R-:W-:-:S04]  /*0ef0*/  IMAD.MOV R24, RZ, RZ, -R23 ;  /* 0x000000ffff187224 */ /* 0x000fc800078e0a17 */
[----:B------:R-:W-:Y:S01]  /*0f00*/  @!P1 IMAD.MOV.U32 R23, RZ, RZ, R24 ;  /* 0x000000ffff179224 */ /* 0x000fe200078e0018 */
[----:B0-----:R-:W-:-:S10]  /*0f10*/  DMUL R20, R18, UR4 ;  /* 0x0000000412147c28 */ /* 0x001fd40008000000 */
[----:B------:R-:W0:Y:S02]  /*0f20*/  F2F.F32.F64 R20, R20 ;  /* 0x0000001400147310 */ /* 0x000e240000301000 */
[----:B0-----:R-:W-:-:S07]  /*0f30*/  FSEL R19, -R20, R20, !P0 ;  /* 0x0000001414137208 */ /* 0x001fce0004000100 */
.L_x_6:
[----:B------:R-:W-:Y:S05]  /*0f40*/  BSYNC.RECONVERGENT B0 ;  /* 0x0000000000007941 */ /* 0x000fea0003800200 */
.L_x_5:
[----:B------:R-:W-:Y:S01]  /*0f50*/  LOP3.LUT R20, R23, 0x1, RZ, 0xc0, !PT ;  /* 0x0000000117147812 */ /* 0x000fe200078ec0ff */
[----:B------:R-:W-:Y:S01]  /*0f60*/  FMUL R24, R19, R19 ;  /* 0x0000001313187220 */ /* 0x000fe20000400000 */
[----:B------:R-:W-:Y:S01]  /*0f70*/  IMAD.MOV.U32 R21, RZ, RZ, 0x3effffff ;  /* 0x3effffffff157424 */ /* 0x000fe200078e00ff */
[----:B------:R-:W-:Y:S01]  /*0f80*/  LOP3.LUT P1, RZ, R23, 0x2, RZ, 0xc0, !PT ;  /* 0x0000000217ff7812 */ /* 0x000fe2000782c0ff */
[----:B------:R-:W-:Y:S01]  /*0f90*/  BSSY.RECONVERGENT B0, `(.L_x_10) ;  /* 0x0000073000007945 */ /* 0x000fe20003800200 */
[----:B------:R-:W-:Y:S01]  /*0fa0*/  ISETP.NE.U32.AND P0, PT, R20, 0x1, PT ;  /* 0x000000011400780c */ /* 0x000fe20003f05070 */
[----:B------:R-:W-:Y:S01]  /*0fb0*/  FFMA R18, R24, R15, -0.0013887860113754868507 ;  /* 0xbab607ed18127423 */ /* 0x000fe2000000000f */
[----:B------:R-:W-:Y:S01]  /*0fc0*/  IMAD.MOV.U32 R20, RZ, RZ, 0x3d2aaabb ;  /* 0x3d2aaabbff147424 */ /* 0x000fe200078e00ff */
[----:B------:R-:W-:Y:S02]  /*0fd0*/  FSETP.GE.AND P2, PT, |R2|, 105615, PT ;  /* 0x47ce47800200780b */ /* 0x000fe40003f46200 */
[----:B------:R-:W-:-:S02]  /*0fe0*/  FSEL R26, -R21, -0.16666662693023681641, !P0 ;  /* 0xbe2aaaa8151a7808 */ /* 0x000fc40004000100 */
[----:B------:R-:W-:Y:S02]  /*0ff0*/  FSEL R25, R18, -0.00019574658654164522886, !P0 ;  /* 0xb94d415312197808 */ /* 0x000fe40004000000 */
[----:B------:R-:W-:Y:S02]  /*1000*/  FSEL R27, R20, 0.0083327032625675201416, !P0 ;  /* 0x3c0885e4141b7808 */ /* 0x000fe40004000000 */
[----:B------:R-:W-:Y:S02]  /*1010*/  FSEL R18, R19, 1, P0 ;  /* 0x3f80000013127808 */ /* 0x000fe40000000000 */
[----:B------:R-:W-:Y:S01]  /*1020*/  MOV R23, R8 ;  /* 0x0000000800177202 */ /* 0x000fe20000000f00 */
[C---:B------:R-:W-:Y:S02]  /*1030*/  FFMA R25, R24.reuse, R25, R27 ;  /* 0x0000001918197223 */ /* 0x040fe4000000001b */
[C---:B------:R-:W-:Y:S02]  /*1040*/  FFMA R19, R24.reuse, R18, RZ ;  /* 0x0000001218137223 */ /* 0x040fe400000000ff */
[----:B------:R-:W-:-:S04]  /*1050*/  FFMA R25, R24, R25, R26 ;  /* 0x0000001918197223 */ /* 0x000fc8000000001a */
[----:B------:R-:W-:Y:S01]  /*1060*/  FFMA R19, R19, R25, R18 ;  /* 0x0000001913137223 */ /* 0x000fe20000000012 */
[----:B------:R-:W-:-:S03]  /*1070*/  IMAD.MOV.U32 R18, RZ, RZ, R7 ;  /* 0x000000ffff127224 */ /* 0x000fc600078e0007 */
[----:B------:R-:W-:-:S04]  /*1080*/  @P1 FADD R19, RZ, -R19 ;  /* 0x80000013ff131221 */ /* 0x000fc80000000000 */
[----:B------:R-:W-:-:S04]  /*1090*/  FMUL R19, R6, R19 ;  /* 0x0000001306137220 */ /* 0x000fc80000400000 */
[----:B------:R-:W-:-:S04]  /*10a0*/  FADD R22, |R22|, |R19| ;  /* 0x4000001316167221 */ /* 0x000fc80000000200 */
[----:B------:R-:W-:Y:S01]  /*10b0*/  FFMA R22, R22, 0.5, R3 ;  /* 0x3f00000016167823 */ /* 0x000fe20000000003 */
[----:B------:R-:W-:Y:S06]  /*10c0*/  @!P2 BRA `(.L_x_11) ;  /* 0x00000004007ca947 */ /* 0x000fec0003800000 */
[----:B------:R-:W-:-:S13]  /*10d0*/  FSETP.NEU.AND P0, PT, |R2|, +INF , PT ;  /* 0x7f8000000200780b */ /* 0x000fda0003f0d200 */
[----:B------:R-:W-:Y:S01]  /*10e0*/  @!P0 FMUL R18, RZ, R2 ;  /* 0x00000002ff128220 */ /* 0x000fe20000400000 */
[----:B------:R-:W-:Y:S01]  /*10f0*/  @!P0 IMAD.MOV.U32 R23, RZ, RZ, RZ ;  /* 0x000000ffff178224 */ /* 0x000fe200078e00ff */
[----:B------:R-:W-:Y:S06]  /*1100*/  @!P0 BRA `(.L_x_11) ;  /* 0x00000004006c8947 */ /* 0x000fec0003800000 */
[----:B------:R-:W-:Y:S01]  /*1110*/  IMAD.SHL.U32 R18, R2, 0x100, RZ ;  /* 0x0000010002127824 */ /* 0x000fe200078e00ff */
[----:B------:R-:W0:Y:S01]  /*1120*/  LDCU.64 UR8, c[0x4][URZ] ;  /* 0x01000000ff0877ac */ /* 0x000e220008000a00 */
[----:B------:R-:W-:Y:S02]  /*1130*/  IMAD.MOV.U32 R23, RZ, RZ, RZ ;  /* 0x000000ffff177224 */ /* 0x000fe400078e00ff */
[----:B------:R-:W-:Y:S01]  /*1140*/  IMAD.MOV.U32 R26, RZ, RZ, RZ ;  /* 0x000000ffff1a7224 */ /* 0x000fe200078e00ff */
[----:B------:R-:W-:Y:S01]  /*1150*/  LOP3.LUT R27, R18, 0x80000000, RZ, 0xfc, !PT ;  /* 0x80000000121b7812 */ /* 0x000fe200078efcff */
[----:B------:R-:W-:Y:S01]  /*1160*/  UMOV UR5, URZ ;  /* 0x000000ff00057c82 */ /* 0x000fe20008000000 */
[----:B------:R-:W-:-:S05]  /*1170*/  UMOV UR4, URZ ;  /* 0x000000ff00047c82 */ /* 0x000fca0008000000 */
.L_x_12:
        /* <DEDUP_REMOVED lines=42> */
[--C-:B------:R-:W-:Y:S01]  /*1420*/  @P0 IMAD.MOV.U32 R26, RZ, RZ, R11.reuse ;  /* 0x000000ffff1a0224 */ /* 0x100fe200078e000b */
[----:B------:R-:W-:Y:S01]  /*1430*/  @P0 MOV R18, R10 ;  /* 0x0000000a00120202 */ /* 0x000fe20000000f00 */
[----:B------:R-:W-:Y:S02]  /*1440*/  @P1 IMAD.MOV.U32 R18, RZ, RZ, R11 ;  /* 0x000000ffff121224 */ /* 0x000fe400078e000b */
[----:B------:R-:W-:-:S02]  /*1450*/  @P1 IMAD.MOV.U32 R26, RZ, RZ, R12 ;  /* 0x000000ffff1a1224 */ /* 0x000fc400078e000c */
[----:B------:R-:W-:Y:S02]  /*1460*/  @P2 IMAD.MOV.U32 R18, RZ, RZ, R12 ;  /* 0x000000ffff122224 */ /* 0x000fe400078e000c */
[--C-:B------:R-:W-:Y:S02]  /*1470*/  @P2 IMAD.MOV.U32 R26, RZ, RZ, R13.reuse ;  /* 0x000000ffff1a2224 */ /* 0x100fe400078e000d */
[----:B------:R-:W-:Y:S02]  /*1480*/  @P3 IMAD.MOV.U32 R18, RZ, RZ, R13 ;  /* 0x000000ffff123224 */ /* 0x000fe400078e000d */
[--C-:B------:R-:W-:Y:S02]  /*1490*/  @P3 IMAD.MOV.U32 R26, RZ, RZ, R14.reuse ;  /* 0x000000ffff1a3224 */ /* 0x100fe400078e000e */
[----:B------:R-:W-:Y:S01]  /*14a0*/  @P4 IMAD.MOV.U32 R18, RZ, RZ, R14 ;  /* 0x000000ffff124224 */ /* 0x000fe200078e000e */
[----:B------:R-:W-:Y:S01]  /*14b0*/  @P5 MOV R18, R23 ;  /* 0x0000001700125202 */ /* 0x000fe20000000f00 */
[----:B------:R-:W-:Y:S01]  /*14c0*/  @P4 IMAD.MOV.U32 R26, RZ, RZ, R23 ;  /* 0x000000ffff1a4224 */ /* 0x000fe200078e0017 */
        /* <DEDUP_REMOVED lines=12> */
.L_x_14:
[----:B------:R-:W-:Y:S05]  /*1590*/  BSYNC.RECONVERGENT B1 ;  /* 0x0000000000017941 */ /* 0x000fea0003800200 */
.L_x_13:
[C-C-:B------:R-:W-:Y:S01]  /*15a0*/  SHF.L.W.U32.HI R27, R18.reuse, 0x2, R26.reuse ;  /* 0x00000002121b7819 */ /* 0x140fe20000010e1a */
[----:B------:R-:W-:Y:S01]  /*15b0*/  IMAD.SHL.U32 R18, R18, 0x4, RZ ;  /* 0x0000000412127824 */ /* 0x000fe200078e00ff */
[----:B------:R-:W-:Y:S01]  /*15c0*/  UMOV UR4, 0x54442d19 ;  /* 0x54442d1900047882 */ /* 0x000fe20000000000 */
[----:B------:R-:W-:Y:S01]  /*15d0*/  UMOV UR5, 0x3bf921fb ;  /* 0x3bf921fb00057882 */ /* 0x000fe20000000000 */
[----:B------:R-:W-:Y:S02]  /*15e0*/  SHF.R.S32.HI R19, RZ, 0x1f, R27 ;  /* 0x0000001fff137819 */ /* 0x000fe4000001141b */
[----:B------:R-:W-:Y:S02]  /*15f0*/  SHF.R.U32.HI R23, RZ, 0x1e, R26 ;  /* 0x0000001eff177819 */ /* 0x000fe4000001161a */
[C---:B------:R-:W-:Y:S02]  /*1600*/  LOP3.LUT R18, R19.reuse, R18, RZ, 0x3c, !PT ;  /* 0x0000001213127212 */ /* 0x040fe400078e3cff */
[----:B------:R-:W-:-:S02]  /*1610*/  LOP3.LUT R19, R19, R27, RZ, 0x3c, !PT ;  /* 0x0000001b13137212 */ /* 0x000fc400078e3cff */
[----:B------:R-:W-:Y:S02]  /*1620*/  ISETP.GE.AND P1, PT, R2, RZ, PT ;  /* 0x000000ff0200720c */ /* 0x000fe40003f26270 */
[C---:B------:R-:W-:Y:S02]  /*1630*/  LOP3.LUT R26, R27.reuse, R2, RZ, 0x3c, !PT ;  /* 0x000000021b1a7212 */ /* 0x040fe400078e3cff */
[----:B------:R-:W0:Y:S01]  /*1640*/  I2F.F64.S64 R18, R18 ;  /* 0x0000001200127312 */ /* 0x000e220000301c00 */
[----:B------:R-:W-:Y:S02]  /*1650*/  LEA.HI R23, R27, R23, RZ, 0x1 ;  /* 0x000000171b177211 */ /* 0x000fe400078f08ff */
[----:B------:R-:W-:-:S03]  /*1660*/  ISETP.GE.AND P0, PT, R26, RZ, PT ;  /* 0x000000ff1a00720c */ /* 0x000fc60003f06270 */
[----:B------:R-:W-:-:S05]  /*1670*/  IMAD.MOV R26, RZ, RZ, -R23 ;  /* 0x000000ffff1a7224 */ /* 0x000fca00078e0a17 */
[----:B------:R-:W-:Y:S01]  /*1680*/  @!P1 MOV R23, R26 ;  /* 0x0000001a00179202 */ /* 0x000fe20000000f00 */
[----:B0-----:R-:W-:-:S10]  /*1690*/  DMUL R24, R18, UR4 ;  /* 0x0000000412187c28 */ /* 0x001fd40008000000 */
[----:B------:R-:W0:Y:S02]  /*16a0*/  F2F.F32.F64 R24, R24 ;  /* 0x0000001800187310 */ /* 0x000e240000301000 */
[----:B0-----:R-:W-:-:S07]  /*16b0*/  FSEL R18, -R24, R24, !P0 ;  /* 0x0000001818127208 */ /* 0x001fce0004000100 */
.L_x_11:
[----:B------:R-:W-:Y:S05]  /*16c0*/  BSYNC.RECONVERGENT B0 ;  /* 0x0000000000007941 */ /* 0x000fea0003800200 */
.L_x_10:
[----:B------:R-:W-:Y:S01]  /*16d0*/  FMUL R19, R18, R18 ;  /* 0x0000001212137220 */ /* 0x000fe20000400000 */
[C---:B------:R-:W-:Y:S01]  /*16e0*/  LOP3.LUT R25, R23.reuse, 0x1, RZ, 0xc0, !PT ;  /* 0x0000000117197812 */ /* 0x040fe200078ec0ff */
[----:B------:R-:W-:Y:S01]  /*16f0*/  BSSY.RECONVERGENT B0, `(.L_x_15) ;  /* 0x0000070000007945 */ /* 0x000fe20003800200 */
[----:B------:R-:W-:Y:S01]  /*1700*/  LOP3.LUT P1, RZ, R23, 0x2, RZ, 0xc0, !PT ;  /* 0x0000000217ff7812 */ /* 0x000fe2000782c0ff */
[----:B------:R-:W-:Y:S01]  /*1710*/  FFMA R24, R19, R15, -0.0013887860113754868507 ;  /* 0xbab607ed13187423 */ /* 0x000fe2000000000f */
[----:B------:R-:W-:Y:S02]  /*1720*/  ISETP.NE.U32.AND P0, PT, R25, 0x1, PT ;  /* 0x000000011900780c */ /* 0x000fe40003f05070 */
[----:B------:R-:W-:Y:S02]  /*1730*/  FSETP.GE.AND P2, PT, |R2|, 105615, PT ;  /* 0x47ce47800200780b */ /* 0x000fe40003f46200 */
[----:B------:R-:W-:Y:S02]  /*1740*/  FSEL R24, R24, -0.00019574658654164522886, !P0 ;  /* 0xb94d415318187808 */ /* 0x000fe40004000000 */
[----:B------:R-:W-:-:S02]  /*1750*/  FSEL R26, R20, 0.0083327032625675201416, !P0 ;  /* 0x3c0885e4141a7808 */ /* 0x000fc40004000000 */
[----:B------:R-:W-:Y:S02]  /*1760*/  FSEL R18, R18, 1, P0 ;  /* 0x3f80000012127808 */ /* 0x000fe40000000000 */
[----:B------:R-:W-:Y:S01]  /*1770*/  FSEL R25, -R21, -0.16666662693023681641, !P0 ;  /* 0xbe2aaaa815197808 */ /* 0x000fe20004000100 */
[C---:B------:R-:W-:Y:S01]  /*1780*/  FFMA R24, R19.reuse, R24, R26 ;  /* 0x0000001813187223 */ /* 0x040fe2000000001a */
[----:B------:R-:W-:Y:S02]  /*1790*/  IMAD.MOV.U32 R26, RZ, RZ, R8 ;  /* 0x000000ffff1a7224 */ /* 0x000fe400078e0008 */
[C---:B------:R-:W-:Y:S01]  /*17a0*/  FFMA R23, R19.reuse, R18, RZ ;  /* 0x0000001213177223 */ /* 0x040fe200000000ff */
[----:B------:R-:W-:Y:S01]  /*17b0*/  FFMA R24, R19, R24, R25 ;  /* 0x0000001813187223 */ /* 0x000fe20000000019 */
[----:B------:R-:W-:-:S03]  /*17c0*/  IMAD.MOV.U32 R19, RZ, RZ, R7 ;  /* 0x000000ffff137224 */ /* 0x000fc600078e0007 */
[----:B------:R-:W-:-:S04]  /*17d0*/  FFMA R18, R23, R24, R18 ;  /* 0x0000001817127223 */ /* 0x000fc80000000012 */
[----:B------:R-:W-:-:S04]  /*17e0*/  @P1 FADD R18, RZ, -R18 ;  /* 0x80000012ff121221 */ /* 0x000fc80000000000 */
[----:B------:R-:W-:Y:S01]  /*17f0*/  FMUL R23, R5, R18 ;  /* 0x0000001205177220 */ /* 0x000fe20000400000 */
[----:B------:R-:W-:Y:S06]  /*1800*/  @!P2 BRA `(.L_x_16) ;  /* 0x000000040078a947 */ /* 0x000fec0003800000 */
        /* <DEDUP_REMOVED lines=10> */
.L_x_17:
        /* <DEDUP_REMOVED lines=18> */
[----:B------:R-:W-:Y:S01]  /*19d0*/  @P3 MOV R12, R24 ;  /* 0x00000018000c3202 */ /* 0x000fe20000000f00 */
[--C-:B------:R-:W-:Y:S02]  /*19e0*/  @P4 IMAD.MOV.U32 R13, RZ, RZ, R24.reuse ;  /* 0x000000ffff0d4224 */ /* 0x100fe400078e0018 */
[----:B------:R-:W-:Y:S02]  /*19f0*/  @P5 IMAD.MOV.U32 R14, RZ, RZ, R24 ;  /* 0x000000ffff0e5224 */ /* 0x000fe400078e0018 */
[----:B------:R-:W-:-:S06]  /*1a00*/  VIADD R26, R26, 0x4 ;  /* 0x000000041a1a7836 */ /* 0x000fcc0000000000 */
        /* <DEDUP_REMOVED lines=18> */
[--C-:B------:R-:W-:Y:S01]  /*1b30*/  @P4 IMAD.MOV.U32 R26, RZ, RZ, R10.reuse ;  /* 0x000000ffff1a4224 */ /* 0x100fe200078e000a */
[----:B------:R-:W-:Y:S01]  /*1b40*/  ISETP.EQ.AND P4, PT, R25, RZ, PT ;  /* 0x000000ff1900720c */ /* 0x000fe20003f82270 */
[----:B------:R-:W-:Y:S01]  /*1b50*/  @P0 IMAD.MOV.U32 R18, RZ, RZ, R10 ;  /* 0x000000ffff120224 */ /* 0x000fe200078e000a */
[----:B------:R-:W-:Y:S01]  /*1b60*/  @P0 MOV R26, R11 ;  /* 0x0000000b001a0202 */ /* 0x000fe20000000f00 */
[----:B------:R-:W-:Y:S02]  /*1b70*/  @P1 IMAD.MOV.U32 R18, RZ, RZ, R11 ;  /* 0x000000ffff121224 */ /* 0x000fe400078e000b */
[----:B------:R-:W-:-:S02]  /*1b80*/  @P1 IMAD.MOV.U32 R26, RZ, RZ, R12 ;  /* 0x000000ffff1a1224 */ /* 0x000fc400078e000c */
[----:B------:R-:W-:Y:S02]  /*1b90*/  @P2 IMAD.MOV.U32 R18, RZ, RZ, R12 ;  /* 0x000000ffff122224 */ /* 0x000fe400078e000c */
[--C-:B------:R-:W-:Y:S02]  /*1ba0*/  @P2 IMAD.MOV.U32 R26, RZ, RZ, R13.reuse ;  /* 0x000000ffff1a2224 */ /* 0x100fe400078e000d */
[----:B------:R-:W-:Y:S02]  /*1bb0*/  @P3 IMAD.MOV.U32 R18, RZ, RZ, R13 ;  /* 0x000000ffff123224 */ /* 0x000fe400078e000d */
[--C-:B------:R-:W-:Y:S02]  /*1bc0*/  @P3 IMAD.MOV.U32 R26, RZ, RZ, R14.reuse ;  /* 0x000000ffff1a3224 */ /* 0x100fe400078e000e */
[----:B------:R-:W-:Y:S02]  /*1bd0*/  @P4 IMAD.MOV.U32 R18, RZ, RZ, R14 ;  /* 0x000000ffff124224 */ /* 0x000fe400078e000e */
[----:B------:R-:W-:-:S02]  /*1be0*/  @P4 IMAD.MOV.U32 R26, RZ, RZ, R27 ;  /* 0x000000ffff1a4224 */ /* 0x000fc400078e001b */
[----:B------:R-:W-:Y:S01]  /*1bf0*/  @P5 IMAD.MOV.U32 R18, RZ, RZ, R27 ;  /* 0x000000ffff125224 */ /* 0x000fe200078e001b */
[----:B------:R-:W-:Y:S06]  /*1c00*/  @!P6 BRA `(.L_x_19) ;  /* 0x00000000002ce947 */ /* 0x000fec0003800000 */
[----:B------:R-:W-:Y:S01]  /*1c10*/  @P0 MOV R19, R9 ;  /* 0x0000000900130202 */ /* 0x000fe20000000f00 */
[----:B------:R-:W-:Y:S01]  /*1c20*/  @P1 IMAD.MOV.U32 R19, RZ, RZ, R10 ;  /* 0x000000ffff131224 */ /* 0x000fe200078e000a */
[----:B------:R-:W-:Y:S01]  /*1c30*/  ISETP.EQ.AND P0, PT, R25, 0x8, PT ;  /* 0x000000081900780c */ /* 0x000fe20003f02270 */
[----:B------:R-:W-:Y:S01]  /*1c40*/  @P2 IMAD.MOV.U32 R19, RZ, RZ, R11 ;  /* 0x000000ffff132224 */ /* 0x000fe200078e000b */
[----:B------:R-:W-:Y:S01]  /*1c50*/  LOP3.LUT R25, R24, 0x1f, RZ, 0xc0, !PT ;  /* 0x0000001f18197812 */ /* 0x000fe200078ec0ff */
[----:B------:R-:W-:Y:S02]  /*1c60*/  @P3 IMAD.MOV.U32 R19, RZ, RZ, R12 ;  /* 0x000000ffff133224 */ /* 0x000fe400078e000c */
[----:B------:R-:W-:Y:S01]  /*1c70*/  @P4 IMAD.MOV.U32 R19, RZ, RZ, R13 ;  /* 0x000000ffff134224 */ /* 0x000fe200078e000d */
[----:B------:R-:W-:Y:S01]  /*1c80*/  SHF.L.W.U32.HI R26, R18, R25, R26 ;  /* 0x00000019121a7219 */ /* 0x000fe20000010e1a */
[----:B------:R-:W-:-:S06]  /*1c90*/  @P5 IMAD.MOV.U32 R19, RZ, RZ, R14 ;  /* 0x000000ffff135224 */ /* 0x000fcc00078e000e */
[----:B------:R-:W-:-:S05]  /*1ca0*/  @P0 IMAD.MOV.U32 R19, RZ, RZ, R27 ;  /* 0x000000ffff130224 */ /* 0x000fca00078e001b */
[----:B------:R-:W-:-:S07]  /*1cb0*/  SHF.L.W.U32.HI R18, R19, R25, R18 ;  /* 0x0000001913127219 */ /* 0x000fce0000010e12 */
.L_x_19:
[----:B------:R-:W-:Y:S05]  /*1cc0*/  BSYNC.RECONVERGENT B1 ;  /* 0x0000000000017941 */ /* 0x000fea0003800200 */
.L_x_18:
        /* <DEDUP_REMOVED lines=18> */
.L_x_16:
[----:B------:R-:W-:Y:S05]  /*1df0*/  BSYNC.RECONVERGENT B0 ;  /* 0x0000000000007941 */ /* 0x000fea0003800200 */
.L_x_15:
[----:B------:R-:W-:Y:S01]  /*1e00*/  FMUL R24, R19, R19 ;  /* 0x0000001313187220 */ /* 0x000fe20000400000 */
[C---:B------:R-:W-:Y:S01]  /*1e10*/  LOP3.LUT R25, R26.reuse, 0x1, RZ, 0xc0, !PT ;  /* 0x000000011a197812 */ /* 0x040fe200078ec0ff */
[----:B------:R-:W-:Y:S01]  /*1e20*/  BSSY.RECONVERGENT B0, `(.L_x_20) ;  /* 0x0000073000007945 */ /* 0x000fe20003800200 */
[----:B------:R-:W-:Y:S01]  /*1e30*/  IADD3 R26, PT, PT, R26, 0x1, RZ ;  /* 0x000000011a1a7810 */ /* 0x000fe20007ffe0ff */
[----:B------:R-:W-:Y:S01]  /*1e40*/  FFMA R18, R24, R15, -0.0013887860113754868507 ;  /* 0xbab607ed18127423 */ /* 0x000fe2000000000f */
[----:B------:R-:W-:Y:S02]  /*1e50*/  ISETP.NE.U32.AND P0, PT, R25, 0x1, PT ;  /* 0x000000011900780c */ /* 0x000fe40003f05070 */
[----:B------:R-:W-:Y:S02]  /*1e60*/  LOP3.LUT P1, RZ, R26, 0x2, RZ, 0xc0, !PT ;  /* 0x000000021aff7812 */ /* 0x000fe4000782c0ff */
[----:B------:R-:W-:Y:S02]  /*1e70*/  FSEL R25, R18, -0.00019574658654164522886, P0 ;  /* 0xb94d415312197808 */ /* 0x000fe40000000000 */
[----:B------:R-:W-:-:S02]  /*1e80*/  FSEL R27, R16, 0.041666727513074874878, !P0 ;  /* 0x3d2aaabb101b7808 */ /* 0x000fc40004000000 */
[----:B------:R-:W-:Y:S02]  /*1e90*/  FSEL R18, R19, 1, !P0 ;  /* 0x3f80000013127808 */ /* 0x000fe40004000000 */
[----:B------:R-:W-:Y:S01]  /*1ea0*/  FSEL R26, -R17, -0.4999999701976776123, !P0 ;  /* 0xbeffffff111a7808 */ /* 0x000fe20004000100 */
[----:B------:R-:W-:Y:S01]  /*1eb0*/  FFMA R25, R24, R25, R27 ;  /* 0x0000001918197223 */ /* 0x000fe2000000001b */
[----:B------:R-:W-:Y:S01]  /*1ec0*/  FSETP.GE.AND P2, PT, |R2|, 105615, PT ;  /* 0x47ce47800200780b */ /* 0x000fe20003f46200 */
[C---:B------:R-:W-:Y:S02]  /*1ed0*/  FFMA R19, R24.reuse, R18, RZ ;  /* 0x0000001218137223 */ /* 0x040fe400000000ff */
[----:B------:R-:W-:Y:S01]  /*1ee0*/  FFMA R25, R24, R25, R26 ;  /* 0x0000001918197223 */ /* 0x000fe2000000001a */
[----:B------:R-:W-:-:S03]  /*1ef0*/  IMAD.MOV.U32 R26, RZ, RZ, R8 ;  /* 0x000000ffff1a7224 */ /* 0x000fc600078e0008 */
[----:B------:R-:W-:-:S04]  /*1f00*/  FFMA R19, R19, R25, R18 ;  /* 0x0000001913137223 */ /* 0x000fc80000000012 */
[----:B------:R-:W-:-:S04]  /*1f10*/  @P1 FADD R19, RZ, -R19 ;  /* 0x80000013ff131221 */ /* 0x000fc80000000000 */
[----:B------:R-:W-:-:S04]  /*1f20*/  FMUL R18, R6, R19 ;  /* 0x0000001306127220 */ /* 0x000fc80000400000 */
[----:B------:R-:W-:Y:S01]  /*1f30*/  FADD R23, |R23|, |R18| ;  /* 0x4000001217177221 */ /* 0x000fe20000000200 */
[----:B------:R-:W-:-:S03]  /*1f40*/  IMAD.MOV.U32 R18, RZ, RZ, R7 ;  /* 0x000000ffff127224 */ /* 0x000fc600078e0007 */
[----:B------:R-:W-:Y:S01]  /*1f50*/  FFMA R23, R23, 0.5, R4 ;  /* 0x3f00000017177823 */ /* 0x000fe20000000004 */
        /* <DEDUP_REMOVED lines=11> */
.L_x_22:
        /* <DEDUP_REMOVED lines=65> */
.L_x_24:
[----:B------:R-:W-:Y:S05]  /*2420*/  BSYNC.RECONVERGENT B1 ;  /* 0x0000000000017941 */ /* 0x000fea0003800200 */
.L_x_23:
        /* <DEDUP_REMOVED lines=18> */
.L_x_21:
[----:B------:R-:W-:Y:S05]  /*2550*/  BSYNC.RECONVERGENT B0 ;  /* 0x0000000000007941 */ /* 0x000fea0003800200 */
.L_x_20:
[----:B------:R-:W-:Y:S01]  /*2560*/  FMUL R19, R18, R18 ;  /* 0x0000001212137220 */ /* 0x000fe20000400000 */
[----:B------:R-:W-:Y:S01]  /*2570*/  LOP3.LUT R25, R26, 0x1, RZ, 0xc0, !PT ;  /* 0x000000011a197812 */ /* 0x000fe200078ec0ff */
[----:B------:R-:W-:Y:S01]  /*2580*/  BSSY.RECONVERGENT B0, `(.L_x_25) ;  /* 0x0000071000007945 */ /* 0x000fe20003800200 */
[----:B------:R-:W-:Y:S01]  /*2590*/  FSETP.GE.AND P2, PT, |R2|, 105615, PT ;  /* 0x47ce47800200780b */ /* 0x000fe20003f46200 */
[----:B------:R-:W-:Y:S01]  /*25a0*/  FFMA R24, R19, R15, -0.0013887860113754868507 ;  /* 0xbab607ed13187423 */ /* 0x000fe2000000000f */
[----:B------:R-:W-:Y:S02]  /*25b0*/  ISETP.NE.U32.AND P0, PT, R25, 0x1, PT ;  /* 0x000000011900780c */ /* 0x000fe40003f05070 */
[----:B------:R-:W-:Y:S02]  /*25c0*/  IADD3 R25, PT, PT, R26, 0x1, RZ ;  /* 0x000000011a197810 */ /* 0x000fe40007ffe0ff */
[----:B------:R-:W-:Y:S02]  /*25d0*/  FSEL R24, R24, -0.00019574658654164522886, P0 ;  /* 0xb94d415318187808 */ /* 0x000fe40000000000 */
[----:B------:R-:W-:-:S02]  /*25e0*/  FSEL R26, R16, 0.041666727513074874878, !P0 ;  /* 0x3d2aaabb101a7808 */ /* 0x000fc40004000000 */
[----:B------:R-:W-:Y:S02]  /*25f0*/  LOP3.LUT P1, RZ, R25, 0x2, RZ, 0xc0, !PT ;  /* 0x0000000219ff7812 */ /* 0x000fe4000782c0ff */
[----:B------:R-:W-:Y:S01]  /*2600*/  FSEL R18, R18, 1, !P0 ;  /* 0x3f80000012127808 */ /* 0x000fe20004000000 */
[----:B------:R-:W-:Y:S01]  /*2610*/  FFMA R24, R19, R24, R26 ;  /* 0x0000001813187223 */ /* 0x000fe2000000001a */
[----:B------:R-:W-:-:S03]  /*2620*/  FSEL R27, -R17, -0.4999999701976776123, !P0 ;  /* 0xbeffffff111b7808 */ /* 0x000fc60004000100 */
[C---:B------:R-:W-:Y:S02]  /*2630*/  FFMA R25, R19.reuse, R18, RZ ;  /* 0x0000001213197223 */ /* 0x040fe400000000ff */
[----:B------:R-:W-:Y:S01]  /*2640*/  FFMA R24, R19, R24, R27 ;  /* 0x0000001813187223 */ /* 0x000fe2000000001b */
[----:B------:R-:W-:Y:S02]  /*2650*/  IMAD.MOV.U32 R27, RZ, RZ, R8 ;  /* 0x000000ffff1b7224 */ /* 0x000fe400078e0008 */
[----:B------:R-:W-:Y:S02]  /*2660*/  IMAD.MOV.U32 R19, RZ, RZ, R7 ;  /* 0x000000ffff137224 */ /* 0x000fe400078e0007 */
        /* <DEDUP_REMOVED lines=14> */
.L_x_27:
        /* <DEDUP_REMOVED lines=65> */
.L_x_29:
[----:B------:R-:W-:Y:S05]  /*2b60*/  BSYNC.RECONVERGENT B1 ;  /* 0x0000000000017941 */ /* 0x000fea0003800200 */
.L_x_28:
        /* <DEDUP_REMOVED lines=18> */
.L_x_26:
[----:B------:R-:W-:Y:S05]  /*2c90*/  BSYNC.RECONVERGENT B0 ;  /* 0x0000000000007941 */ /* 0x000fea0003800200 */
.L_x_25:
        /* <DEDUP_REMOVED lines=11> */
[C---:B------:R-:W-:Y:S02]  /*2d50*/  FFMA R25, R24.reuse, R25, R29 ;  /* 0x0000001918197223 */ /* 0x040fe4000000001d */
[C---:B------:R-:W-:Y:S02]  /*2d60*/  FFMA R19, R24.reuse, R18, RZ ;  /* 0x0000001218137223 */ /* 0x040fe400000000ff */
[----:B------:R-:W-:-:S04]  /*2d70*/  FFMA R25, R24, R25, R28 ;  /* 0x0000001918197223 */ /* 0x000fc8000000001c */
[----:B------:R-:W-:Y:S01]  /*2d80*/  FFMA R19, R19, R25, R18 ;  /* 0x0000001913137223 */ /* 0x000fe20000000012 */
[----:B------:R-:W-:Y:S01]  /*2d90*/  MOV R25, R8 ;  /* 0x0000000800197202 */ /* 0x000fe20000000f00 */
[----:B------:R-:W-:Y:S02]  /*2da0*/  IMAD.MOV.U32 R18, RZ, RZ, R7 ;  /* 0x000000ffff127224 */ /* 0x000fe400078e0007 */
[----:B------:R-:W-:-:S04]  /*2db0*/  @P1 FADD R19, RZ, -R19 ;  /* 0x80000013ff131221 */ /* 0x000fc80000000000 */
[----:B------:R-:W-:-:S04]  /*2dc0*/  FMUL R19, R6, R19 ;  /* 0x0000001306137220 */ /* 0x000fc80000400000 */
[----:B------:R-:W-:Y:S01]  /*2dd0*/  FADD R24, |R26|, |R19| ;  /* 0x400000131a187221 */ /* 0x000fe20000000200 */
        /* <DEDUP_REMOVED lines=11> */
.L_x_32:
        /* <DEDUP_REMOVED lines=54> */
[----:B------:R-:W-:Y:S01]  /*31f0*/  @P0 IMAD.MOV.U32 R19, RZ, RZ, R9 ;  /* 0x000000ffff130224 */ /* 0x000fe200078e0009 */
[----:B------:R-:W-:Y:S02]  /*3200*/  ISETP.EQ.AND P0, PT, R27, 0x8, PT ;  /* 0x000000081b00780c */ /* 0x000fe40003f02270 */
[----:B------:R-:W-:Y:S01]  /*3210*/  @P1 MOV R19, R10 ;  /* 0x0000000a00131202 */ /* 0x000fe20000000f00 */
[----:B------:R-:W-:Y:S01]  /*3220*/  @P2 IMAD.MOV.U32 R19, RZ, RZ, R11 ;  /* 0x000000ffff132224 */ /* 0x000fe200078e000b */
[----:B------:R-:W-:Y:S01]  /*3230*/  LOP3.LUT R26, R26, 0x1f, RZ, 0xc0, !PT ;  /* 0x0000001f1a1a7812 */ /* 0x000fe200078ec0ff */
[----:B------:R-:W-:Y:S02]  /*3240*/  @P3 IMAD.MOV.U32 R19, RZ, RZ, R12 ;  /* 0x000000ffff133224 */ /* 0x000fe400078e000c */
[----:B------:R-:W-:Y:S01]  /*3250*/  @P4 IMAD.MOV.U32 R19, RZ, RZ, R13 ;  /* 0x000000ffff134224 */ /* 0x000fe200078e000d */
[----:B------:R-:W-:Y:S01]  /*3260*/  SHF.L.W.U32.HI R25, R18, R26, R25 ;  /* 0x0000001a12197219 */ /* 0x000fe20000010e19 */
[----:B------:R-:W-:-:S04]  /*3270*/  @P5 IMAD.MOV.U32 R19, RZ, RZ, R14 ;  /* 0x000000ffff135224 */ /* 0x000fc800078e000e */
[----:B------:R-:W-:-:S05]  /*3280*/  @P0 IMAD.MOV.U32 R19, RZ, RZ, R29 ;  /* 0x000000ffff130224 */ /* 0x000fca00078e001d */
[----:B------:R-:W-:-:S07]  /*3290*/  SHF.L.W.U32.HI R18, R19, R26, R18 ;  /* 0x0000001a13127219 */ /* 0x000fce0000010e12 */
.L_x_34:
[----:B------:R-:W-:Y:S05]  /*32a0*/  BSYNC.RECONVERGENT B1 ;  /* 0x0000000000017941 */ /* 0x000fea0003800200 */
.L_x_33:
        /* <DEDUP_REMOVED lines=18> */
.L_x_31:
[----:B------:R-:W-:Y:S05]  /*33d0*/  BSYNC.RECONVERGENT B0 ;  /* 0x0000000000007941 */ /* 0x000fea0003800200 */
.L_x_30:
        /* <DEDUP_REMOVED lines=12> */
[----:B------:R-:W-:Y:S01]  /*34a0*/  MOV R29, R7 ;  /* 0x00000007001d7202 */ /* 0x000fe20000000f00 */
[C---:B------:R-:W-:Y:S02]  /*34b0*/  FFMA R25, R19.reuse, R18, RZ ;  /* 0x0000001213197223 */ /* 0x040fe400000000ff */
[----:B------:R-:W-:-:S04]  /*34c0*/  FFMA R26, R19, R26, R27 ;  /* 0x0000001a131a7223 */ /* 0x000fc8000000001b */
[----:B------:R-:W-:Y:S01]  /*34d0*/  FFMA R18, R25, R26, R18 ;  /* 0x0000001a19127223 */ /* 0x000fe20000000012 */
[----:B------:R-:W-:-:S03]  /*34e0*/  IMAD.MOV.U32 R25, RZ, RZ, R8 ;  /* 0x000000ffff197224 */ /* 0x000fc600078e0008 */
        /* <DEDUP_REMOVED lines=14> */
.L_x_37:
        /* <DEDUP_REMOVED lines=65> */
.L_x_39:
[----:B------:R-:W-:Y:S05]  /*39e0*/  BSYNC.RECONVERGENT B1 ;  /* 0x0000000000017941 */ /* 0x000fea0003800200 */
.L_x_38:
        /* <DEDUP_REMOVED lines=18> */
.L_x_36:
[----:B------:R-:W-:Y:S05]  /*3b10*/  BSYNC.RECONVERGENT B0 ;  /* 0x0000000000007941 */ /* 0x000fea0003800200 */
.L_x_35:
[----:B------:R-:W-:Y:S01]  /*3b20*/  LOP3.LUT R19, R25, 0x1, RZ, 0xc0, !PT ;  /* 0x0000000119137812 */ /* 0x000fe200078ec0ff */
[----:B------:R-:W-:Y:S01]  /*3b30*/  FMUL R26, R29, R29 ;  /* 0x0000001d1d1a7220 */ /* 0x000fe20000400000 */
[----:B------:R-:W-:Y:S01]  /*3b40*/  UMOV UR4, 0x54442d18 ;  /* 0x54442d1800047882 */ /* 0x000fe20000000000 */
[----:B------:R-:W-:Y:S01]  /*3b50*/  UMOV UR5, 0x3ff921fb ;  /* 0x3ff921fb00057882 */ /* 0x000fe20000000000 */
[----:B------:R-:W-:Y:S01]  /*3b60*/  ISETP.NE.U32.AND P0, PT, R19, 0x1, PT ;  /* 0x000000011300780c */ /* 0x000fe20003f05070 */
[----:B------:R-:W-:Y:S01]  /*3b70*/  FFMA R18, R26, R15, -0.0013887860113754868507 ;  /* 0xbab607ed1a127423 */ /* 0x000fe2000000000f */
[----:B------:R-:W-:Y:S01]  /*3b80*/  IADD3 R19, PT, PT, R25, 0x1, RZ ;  /* 0x0000000119137810 */ /* 0x000fe20007ffe0ff */
[----:B------:R-:W-:Y:S01]  /*3b90*/  BSSY.RECONVERGENT B0, `(.L_x_40) ;  /* 0x000074b000007945 */ /* 0x000fe20003800200 */
[----:B------:R-:W-:Y:S02]  /*3ba0*/  FSEL R27, R16, 0.041666727513074874878, !P0 ;  /* 0x3d2aaabb101b7808 */ /* 0x000fe40004000000 */
[----:B------:R-:W-:-:S02]  /*3bb0*/  FSEL R25, R18, -0.00019574658654164522886, P0 ;  /* 0xb94d415312197808 */ /* 0x000fc40000000000 */
[----:B------:R-:W-:Y:S02]  /*3bc0*/  LOP3.LUT P1, RZ, R19, 0x2, RZ, 0xc0, !PT ;  /* 0x0000000213ff7812 */ /* 0x000fe4000782c0ff */
[----:B------:R-:W0:Y:S01]  /*3bd0*/  F2F.F64.F32 R18, R2 ;  /* 0x0000000200127310 */ /* 0x000e220000201800 */
[----:B------:R-:W-:Y:S01]  /*3be0*/  FFMA R27, R26, R25, R27 ;  /* 0x000000191a1b7223 */ /* 0x000fe2000000001b */
[----:B------:R-:W-:Y:S02]  /*3bf0*/  FSEL R30, -R17, -0.4999999701976776123, !P0 ;  /* 0xbeffffff111e7808 */ /* 0x000fe40004000100 */
[----:B------:R-:W-:-:S03]  /*3c00*/  FSEL R25, R29, 1, !P0 ;  /* 0x3f8000001d197808 */ /* 0x000fc60004000000 */
[C---:B------:R-:W-:Y:S02]  /*3c10*/  FFMA R27, R26.reuse, R27, R30 ;  /* 0x0000001b1a1b7223 */ /* 0x040fe4000000001e */
[----:B------:R-:W-:-:S04]  /*3c20*/  FFMA R26, R26, R25, RZ ;  /* 0x000000191a1a7223 */ /* 0x000fc800000000ff */
[----:B------:R-:W-:Y:S01]  /*3c30*/  FFMA R25, R26, R27, R25 ;  /* 0x0000001b1a197223 */ /* 0x000fe20000000019 */
[----:B0-----:R-:W-:-:S03]  /*3c40*/  DSETP.GTU.AND P0, PT, R18, UR4, PT ;  /* 0x0000000412007e2a */ /* 0x001fc6000bf0c000 */
[----:B------:R-:W-:-:S04]  /*3c50*/  @P1 FADD R25, RZ, -R25 ;  /* 0x80000019ff191221 */ /* 0x000fc80000000000 */
[----:B------:R-:W-:-:S04]  /*3c60*/  FMUL R25, R6, R25 ;  /* 0x0000001906197220 */ /* 0x000fc80000400000 */
[----:B------:R-:W-:-:S03]  /*3c70*/  FADD R25, |R28|, |R25| ;  /* 0x400000191c197221 */ /* 0x000fc60000000200 */
[----:B------:R-:W-:Y:S05]  /*3c80*/  @P0 BRA `(.L_x_41) ;  /* 0x0000003800840947 */ /* 0x000fea0003800000 */
[----:B------:R-:W-:Y:S01]  /*3c90*/  FSETP.GE.AND P2, PT, |R2|, 105615, PT ;  /* 0x47ce47800200780b */ /* 0x000fe20003f46200 */
[----:B------:R-:W-:Y:S01]  /*3ca0*/  BSSY.RECONVERGENT B1, `(.L_x_42) ;  /* 0x0000062000017945 */ /* 0x000fe20003800200 */
[----:B------:R-:W-:Y:S02]  /*3cb0*/  IMAD.MOV.U32 R28, RZ, RZ, R8 ;  /* 0x000000ffff1c7224 */ /* 0x000fe400078e0008 */
[----:B------:R-:W-:-:S09]  /*3cc0*/  IMAD.MOV.U32 R18, RZ, RZ, R7 ;  /* 0x000000ffff127224 */ /* 0x000fd200078e0007 */
[----:B------:R-:W-:Y:S05]  /*3cd0*/  @!P2 BRA `(.L_x_43) ;  /* 0x000000040078a947 */ /* 0x000fea0003800000 */
        /* <DEDUP_REMOVED lines=10> */
.L_x_44:
        /* <DEDUP_REMOVED lines=65> */
.L_x_46:
[----:B------:R-:W-:Y:S05]  /*4190*/  BSYNC.RECONVERGENT B2 ;  /* 0x0000000000027941 */ /* 0x000fea0003800200 */
.L_x_45:
        /* <DEDUP_REMOVED lines=18> */
.L_x_43:
[----:B------:R-:W-:Y:S05]  /*42c0*/  BSYNC.RECONVERGENT B1 ;  /* 0x0000000000017941 */ /* 0x000fea0003800200 */
.L_x_42:
[----:B------:R-:W-:Y:S01]  /*42d0*/  FMUL R19, R18, R18 ;  /* 0x0000001212137220 */ /* 0x000fe20000400000 */
[----:B------:R-:W-:Y:S01]  /*42e0*/  LOP3.LUT R27, R28, 0x1, RZ, 0xc0, !PT ;  /* 0x000000011c1b7812 */ /* 0x000fe200078ec0ff */
[----:B------:R-:W-:Y:S01]  /*42f0*/  BSSY.RECONVERGENT B1, `(.L_x_47) ;  /* 0x000006f000017945 */ /* 0x000fe20003800200 */
[----:B------:R-:W-:Y:S01]  /*4300*/  FSETP.GE.AND P2, PT, |R2|, 105615, PT ;  /* 0x47ce47800200780b */ /* 0x000fe20003f46200 */
[----:B------:R-:W-:Y:S01]  /*4310*/  FFMA R26, R19, R15, -0.0013887860113754868507 ;  /* 0xbab607ed131a7423 */ /* 0x000fe2000000000f */
[----:B------:R-:W-:Y:S02]  /*4320*/  ISETP.NE.U32.AND P0, PT, R27, 0x1, PT ;  /* 0x000000011b00780c */ /* 0x000fe40003f05070 */
[----:B------:R-:W-:Y:S02]  /*4330*/  LOP3.LUT P1, RZ, R28, 0x2, RZ, 0xc0, !PT ;  /* 0x000000021cff7812 */ /* 0x000fe4000782c0ff */
        /* <DEDUP_REMOVED lines=10> */
[----:B------:R-:W-:Y:S01]  /*43e0*/  @P1 FADD R28, RZ, -R28 ;  /* 0x8000001cff1c1221 */ /* 0x000fe20000000000 */
        /* <DEDUP_REMOVED lines=11> */
.L_x_49:
        /* <DEDUP_REMOVED lines=65> */
.L_x_51:
[----:B------:R-:W-:Y:S05]  /*48b0*/  BSYNC.RECONVERGENT B2 ;  /* 0x0000000000027941 */ /* 0x000fea0003800200 */
.L_x_50:
        /* <DEDUP_REMOVED lines=18> */
.L_x_48:
[----:B------:R-:W-:Y:S05]  /*49e0*/  BSYNC.RECONVERGENT B1 ;  /* 0x0000000000017941 */ /* 0x000fea0003800200 */
.L_x_47:
[----:B------:R-:W-:Y:S01]  /*49f0*/  FMUL R19, R18, R18 ;  /* 0x0000001212137220 */ /* 0x000fe20000400000 */
[----:B------:R-:W-:Y:S01]  /*4a00*/  LOP3.LUT R27, R31, 0x1, RZ, 0xc0, !PT ;  /* 0x000000011f1b7812 */ /* 0x000fe200078ec0ff */
[----:B------:R-:W-:Y:S01]  /*4a10*/  BSSY.RECONVERGENT B1, `(.L_x_52) ;  /* 0x0000073000017945 */ /* 0x000fe20003800200 */
[----:B------:R-:W-:Y:S01]  /*4a20*/  FSETP.GE.AND P2, PT, |R2|, 105615, PT ;  /* 0x47ce47800200780b */ /* 0x000fe20003f46200 */
[----:B------:R-:W-:Y:S01]  /*4a30*/  FFMA R26, R19, R15, -0.0013887860113754868507 ;  /* 0xbab607ed131a7423 */ /* 0x000fe2000000000f */
[----:B------:R-:W-:Y:S01]  /*4a40*/  ISETP.NE.U32.AND P0, PT, R27, 0x1, PT ;  /* 0x000000011b00780c */ /* 0x000fe20003f05070 */
[----:B------:R-:W-:Y:S01]  /*4a50*/  VIADD R27, R31, 0x1 ;  /* 0x000000011f1b7836 */ /* 0x000fe20000000000 */
[----:B------:R-:W-:Y:S02]  /*4a60*/  MOV R31, R8 ;  /* 0x00000008001f7202 */ /* 0x000fe40000000f00 */
[----:B------:R-:W-:Y:S02]  /*4a70*/  FSEL R26, R26, -0.00019574658654164522886, P0 ;  /* 0xb94d41531a1a7808 */ /* 0x000fe40000000000 */
[----:B------:R-:W-:-:S02]  /*4a80*/  FSEL R30, R16, 0.041666727513074874878, !P0 ;  /* 0x3d2aaabb101e7808 */ /* 0x000fc40004000000 */
[----:B------:R-:W-:Y:S02]  /*4a90*/  LOP3.LUT P1, RZ, R27, 0x2, RZ, 0xc0, !PT ;  /* 0x000000021bff7812 */ /* 0x000fe4000782c0ff */
[----:B------:R-:W-:Y:S01]  /*4aa0*/  FSEL R18, R18, 1, !P0 ;  /* 0x3f80000012127808 */ /* 0x000fe20004000000 */
[----:B------:R-:W-:Y:S01]  /*4ab0*/  FFMA R26, R19, R26, R30 ;  /* 0x0000001a131a7223 */ /* 0x000fe2000000001e */
[----:B------:R-:W-:-:S03]  /*4ac0*/  FSEL R29, -R17, -0.4999999701976776123, !P0 ;  /* 0xbeffffff111d7808 */ /* 0x000fc60004000100 */
[C---:B------:R-:W-:Y:S02]  /*4ad0*/  FFMA R27, R19.reuse, R18, RZ ;  /* 0x00000012131b7223 */ /* 0x040fe400000000ff */
[----:B------:R-:W-:-:S04]  /*4ae0*/  FFMA R26, R19, R26, R29 ;  /* 0x0000001a131a7223 */ /* 0x000fc8000000001d */
[----:B------:R-:W-:-:S04]  /*4af0*/  FFMA R27, R27, R26, R18 ;  /* 0x0000001a1b1b7223 */ /* 0x000fc80000000012 */
[----:B------:R-:W-:-:S04]  /*4b00*/  @P1 FADD R27, RZ, -R27 ;  /* 0x8000001bff1b1221 */ /* 0x000fc80000000000 */
[----:B------:R-:W-:-:S04]  /*4b10*/  FMUL R18, R6, R27 ;  /* 0x0000001b06127220 */ /* 0x000fc80000400000 */
[----:B------:R-:W-:Y:S01]  /*4b20*/  FFMA R19, R5, R28, -R18 ;  /* 0x0000001c05137223 */ /* 0x000fe20000000812 */
        /* <DEDUP_REMOVED lines=13> */
.L_x_54:
        /* <DEDUP_REMOVED lines=65> */
.L_x_56:
[----:B------:R-:W-:Y:S05]  /*5010*/  BSYNC.RECONVERGENT B2 ;  /* 0x0000000000027941 */ /* 0x000fea0003800200 */
.L_x_55:
        /* <DEDUP_REMOVED lines=18> */
.L_x_53:
[----:B------:R-:W-:Y:S05]  /*5140*/  BSYNC.RECONVERGENT B1 ;  /* 0x0000000000017941 */ /* 0x000fea0003800200 */
.L_x_52:
[----:B------:R-:W-:Y:S01]  /*5150*/  FMUL R19, R18, R18 ;  /* 0x0000001212137220 */ /* 0x000fe20000400000 */
[----:B------:R-:W-:Y:S01]  /*5160*/  LOP3.LUT R28, R31, 0x1, RZ, 0xc0, !PT ;  /* 0x000000011f1c7812 */ /* 0x000fe200078ec0ff */
[----:B------:R-:W-:Y:S01]  /*5170*/  BSSY.RECONVERGENT B1, `(.L_x_57) ;  /* 0x0000070000017945 */ /* 0x000fe20003800200 */
[----:B------:R-:W-:Y:S01]  /*5180*/  FSETP.GE.AND P2, PT, |R2|, 105615, PT ;  /* 0x47ce47800200780b */ /* 0x000fe20003f46200 */
[----:B------:R-:W-:Y:S01]  /*5190*/  FFMA R27, R19, R15, -0.0013887860113754868507 ;  /* 0xbab607ed131b7423 */ /* 0x000fe2000000000f */
[----:B------:R-:W-:Y:S02]  /*51a0*/  ISETP.NE.U32.AND P0, PT, R28, 0x1, PT ;  /* 0x000000011c00780c */ /* 0x000fe40003f05070 */
[----:B------:R-:W-:Y:S01]  /*51b0*/  LOP3.LUT P1, RZ, R31, 0x2, RZ, 0xc0, !PT ;  /* 0x000000021fff7812 */ /* 0x000fe2000782c0ff */
[----:B------:R-:W-:Y:S01]  /*51c0*/  IMAD.MOV.U32 R31, RZ, RZ, R8 ;  /* 0x000000ffff1f7224 */ /* 0x000fe200078e0008 */
        /* <DEDUP_REMOVED lines=8> */
[----:B------:R-:W-:-:S03]  /*5250*/  MOV R18, R7 ;  /* 0x0000000700127202 */ /* 0x000fc60000000f00 */
[----:B------:R-:W-:Y:S01]  /*5260*/  @P1 FADD R30, RZ, -R30 ;  /* 0x8000001eff1e1221 */ /* 0x000fe20000000000 */
        /* <DEDUP_REMOVED lines=12> */
.L_x_59:
        /* <DEDUP_REMOVED lines=65> */
.L_x_61:
[----:B------:R-:W-:Y:S05]  /*5740*/  BSYNC.RECONVERGENT B2 ;  /* 0x0000000000027941 */ /* 0x000fea0003800200 */
.L_x_60:
        /* <DEDUP_REMOVED lines=18> */
.L_x_58:
[----:B------:R-:W-:Y:S05]  /*5870*/  BSYNC.RECONVERGENT B1 ;  /* 0x0000000000017941 */ /* 0x000fea0003800200 */
.L_x_57:
        /* <DEDUP_REMOVED lines=11> */
[C---:B------:R-:W-:Y:S01]  /*5930*/  FFMA R28, R19.reuse, R28, R32 ;  /* 0x0000001c131c7223 */ /* 0x040fe20000000020 */
[----:B------:R-:W-:Y:S01]  /*5940*/  FSETP.GE.AND P2, PT, |R2|, 105615, PT ;  /* 0x47ce47800200780b */ /* 0x000fe20003f46200 */
[C---:B------:R-:W-:Y:S02]  /*5950*/  FFMA R27, R19.reuse, R18, RZ ;  /* 0x00000012131b7223 */ /* 0x040fe400000000ff */
[----:B------:R-:W-:Y:S01]  /*5960*/  FFMA R28, R19, R28, R29 ;  /* 0x0000001c131c7223 */ /* 0x000fe2000000001d */
[----:B------:R-:W-:-:S03]  /*5970*/  IMAD.MOV.U32 R29, RZ, RZ, R8 ;  /* 0x000000ffff1d7224 */ /* 0x000fc600078e0008 */
[----:B------:R-:W-:-:S04]  /*5980*/  FFMA R27, R27, R28, R18 ;  /* 0x0000001c1b1b7223 */ /* 0x000fc80000000012 */
[----:B------:R-:W-:-:S04]  /*5990*/  @P1 FADD R27, RZ, -R27 ;  /* 0x8000001bff1b1221 */ /* 0x000fc80000000000 */
[----:B------:R-:W-:-:S04]  /*59a0*/  FMUL R18, R6, R27 ;  /* 0x0000001b06127220 */ /* 0x000fc80000400000 */
[----:B------:R-:W-:Y:S01]  /*59b0*/  FFMA R19, R5, R30, -R18 ;  /* 0x0000001e05137223 */ /* 0x000fe20000000812 */
[----:B------:R-:W-:-:S03]  /*59c0*/  IMAD.MOV.U32 R18, RZ, RZ, R7 ;  /* 0x000000ffff127224 */ /* 0x000fc600078e0007 */
[----:B------:R-:W-:Y:S01]  /*59d0*/  FFMA R28, R19, -0.5, R4 ;  /* 0xbf000000131c7823 */ /* 0x000fe20000000004 */
        /* <DEDUP_REMOVED lines=12> */
.L_x_64:
        /* <DEDUP_REMOVED lines=39> */
[----:B------:R-:W-:Y:S01]  /*5d10*/  @P4 IMAD.MOV.U32 R18, RZ, RZ, R9 ;  /* 0x000000ffff124224 */ /* 0x000fe200078e0009 */
[----:B------:R-:W-:Y:S01]  /*5d20*/  @P4 MOV R27, R10 ;  /* 0x0000000a001b4202 */ /* 0x000fe20000000f00 */
[----:B------:R-:W-:Y:S01]  /*5d30*/  @P0 IMAD.MOV.U32 R18, RZ, RZ, R10 ;  /* 0x000000ffff120224 */ /* 0x000fe200078e000a */
[----:B------:R-:W-:Y:S01]  /*5d40*/  ISETP.EQ.AND P4, PT, R31, RZ, PT ;  /* 0x000000ff1f00720c */ /* 0x000fe20003f82270 */
[--C-:B------:R-:W-:Y:S02]  /*5d50*/  @P0 IMAD.MOV.U32 R27, RZ, RZ, R11.reuse ;  /* 0x000000ffff1b0224 */ /* 0x100fe400078e000b */
[----:B------:R-:W-:Y:S02]  /*5d60*/  @P1 IMAD.MOV.U32 R18, RZ, RZ, R11 ;  /* 0x000000ffff121224 */ /* 0x000fe400078e000b */
[----:B------:R-:W-:-:S02]  /*5d70*/  @P1 IMAD.MOV.U32 R27, RZ, RZ, R12 ;  /* 0x000000ffff1b1224 */ /* 0x000fc400078e000c */
[----:B------:R-:W-:Y:S02]  /*5d80*/  @P2 IMAD.MOV.U32 R18, RZ, RZ, R12 ;  /* 0x000000ffff122224 */ /* 0x000fe400078e000c */
[--C-:B------:R-:W-:Y:S02]  /*5d90*/  @P2 IMAD.MOV.U32 R27, RZ, RZ, R13.reuse ;  /* 0x000000ffff1b2224 */ /* 0x100fe400078e000d */
[----:B------:R-:W-:Y:S02]  /*5da0*/  @P3 IMAD.MOV.U32 R18, RZ, RZ, R13 ;  /* 0x000000ffff123224 */ /* 0x000fe400078e000d */
[--C-:B------:R-:W-:Y:S01]  /*5db0*/  @P3 IMAD.MOV.U32 R27, RZ, RZ, R14.reuse ;  /* 0x000000ffff1b3224 */ /* 0x100fe200078e000e */
[----:B------:R-:W-:Y:S01]  /*5dc0*/  @P4 MOV R27, R29 ;  /* 0x0000001d001b4202 */ /* 0x000fe20000000f00 */
[----:B------:R-:W-:Y:S02]  /*5dd0*/  @P4 IMAD.MOV.U32 R18, RZ, RZ, R14 ;  /* 0x000000ffff124224 */ /* 0x000fe400078e000e */
        /* <DEDUP_REMOVED lines=13> */
.L_x_66:
[----:B------:R-:W-:Y:S05]  /*5eb0*/  BSYNC.RECONVERGENT B2 ;  /* 0x0000000000027941 */ /* 0x000fea0003800200 */
.L_x_65:
        /* <DEDUP_REMOVED lines=12> */
[----:B------:R-:W-:Y:S02]  /*5f80*/  ISETP.GE.AND P0, PT, R27, RZ, PT ;  /* 0x000000ff1b00720c */ /* 0x000fe40003f06270 */
[----:B------:R-:W-:-:S05]  /*5f90*/  IADD3 R27, PT, PT, -R29, RZ, RZ ;  /* 0x000000ff1d1b7210 */ /* 0x000fca0007ffe1ff */
[----:B------:R-:W-:Y:S01]  /*5fa0*/  @!P1 IMAD.MOV.U32 R29, RZ, RZ, R27 ;  /* 0x000000ffff1d9224 */ /* 0x000fe200078e001b */
[----:B0-----:R-:W-:-:S10]  /*5fb0*/  DMUL R30, R18, UR4 ;  /* 0x00000004121e7c28 */ /* 0x001fd40008000000 */
[----:B------:R-:W0:Y:S02]  /*5fc0*/  F2F.F32.F64 R30, R30 ;  /* 0x0000001e001e7310 */ /* 0x000e240000301000 */
[----:B0-----:R-:W-:-:S07]  /*5fd0*/  FSEL R18, -R30, R30, !P0 ;  /* 0x0000001e1e127208 */ /* 0x001fce0004000100 */
.L_x_63:
[----:B------:R-:W-:Y:S05]  /*5fe0*/  BSYNC.RECONVERGENT B1 ;  /* 0x0000000000017941 */ /* 0x000fea0003800200 */
.L_x_62:
[----:B------:R-:W-:Y:S01]  /*5ff0*/  FMUL R19, R18, R18 ;  /* 0x0000001212137220 */ /* 0x000fe20000400000 */
[C---:B------:R-:W-:Y:S01]  /*6000*/  LOP3.LUT R30, R29.reuse, 0x1, RZ, 0xc0, !PT ;  /* 0x000000011d1e7812 */ /* 0x040fe200078ec0ff */
[----:B------:R-:W-:Y:S01]  /*6010*/  VIADD R29, R29, 0x1 ;  /* 0x000000011d1d7836 */ /* 0x000fe20000000000 */
[----:B------:R-:W-:Y:S01]  /*6020*/  FSETP.GE.AND P2, PT, |R2|, 105615, PT ;  /* 0x47ce47800200780b */ /* 0x000fe20003f46200 */
[----:B------:R-:W-:Y:S01]  /*6030*/  FFMA R27, R19, R15, -0.0013887860113754868507 ;  /* 0xbab607ed131b7423 */ /* 0x000fe2000000000f */
[----:B------:R-:W-:Y:S01]  /*6040*/  ISETP.NE.U32.AND P0, PT, R30, 0x1, PT ;  /* 0x000000011e00780c */ /* 0x000fe20003f05070 */
[----:B------:R-:W-:Y:S01]  /*6050*/  BSSY.RECONVERGENT B1, `(.L_x_67) ;  /* 0x000006d000017945 */ /* 0x000fe20003800200 */
[----:B------:R-:W-:Y:S02]  /*6060*/  LOP3.LUT P1, RZ, R29, 0x2, RZ, 0xc0, !PT ;  /* 0x000000021dff7812 */ /* 0x000fe4000782c0ff */
[----:B------:R-:W-:Y:S02]  /*6070*/  FSEL R30, R27, -0.00019574658654164522886, P0 ;  /* 0xb94d41531b1e7808 */ /* 0x000fe40000000000 */
[----:B------:R-:W-:-:S02]  /*6080*/  FSEL R32, R16, 0.041666727513074874878, !P0 ;  /* 0x3d2aaabb10207808 */ /* 0x000fc40004000000 */
[----:B------:R-:W-:Y:S02]  /*6090*/  FSEL R18, R18, 1, !P0 ;  /* 0x3f80000012127808 */ /* 0x000fe40004000000 */
[----:B------:R-:W-:Y:S01]  /*60a0*/  FSEL R29, -R17, -0.4999999701976776123, !P0 ;  /* 0xbeffffff111d7808 */ /* 0x000fe20004000100 */
[C---:B------:R-:W-:Y:S02]  /*60b0*/  FFMA R30, R19.reuse, R30, R32 ;  /* 0x0000001e131e7223 */ /* 0x040fe40000000020 */
[C---:B------:R-:W-:Y:S02]  /*60c0*/  FFMA R27, R19.reuse, R18, RZ ;  /* 0x00000012131b7223 */ /* 0x040fe400000000ff */
[----:B------:R-:W-:-:S04]  /*60d0*/  FFMA R29, R19, R30, R29 ;  /* 0x0000001e131d7223 */ /* 0x000fc8000000001d */
[----:B------:R-:W-:Y:S01]  /*60e0*/  FFMA R32, R27, R29, R18 ;  /* 0x0000001d1b207223 */ /* 0x000fe20000000012 */
[----:B------:R-:W-:Y:S02]  /*60f0*/  IMAD.MOV.U32 R29, RZ, RZ, R8 ;  /* 0x000000ffff1d7224 */ /* 0x000fe400078e0008 */
[----:B------:R-:W-:Y:S02]  /*6100*/  IMAD.MOV.U32 R18, RZ, RZ, R7 ;  /* 0x000000ffff127224 */ /* 0x000fe400078e0007 */
        /* <DEDUP_REMOVED lines=13> */
.L_x_69:
[----:B0-----:R-:W-:Y:S01]  /*61e0*/  MOV R18, UR8 ;  /* 0x0000000800127c02 */ /* 0x001fe20008000f00 */
        /* <DEDUP_REMOVED lines=21> */
[----:B------:R-:W-:Y:S01]  /*6340*/  @P2 IMAD.MOV.U32 R11, RZ, RZ, R27 ;  /* 0x000000ffff0b2224 */ /* 0x000fe200078e001b */
[----:B------:R-:W-:Y:S06]  /*6350*/  BRA.U UP0, `(.L_x_69) ;  /* 0xfffffffd00a07547 */ /* 0x000fec000b83ffff */
[----:B------:R-:W-:Y:S01]  /*6360*/  SHF.R.U32.HI R30, RZ, 0x17, R2 ;  /* 0x00000017ff1e7819 */ /* 0x000fe20000011602 */
[----:B------:R-:W-:Y:S03]  /*6370*/  BSSY.RECONVERGENT B2, `(.L_x_70) ;  /* 0x0000028000027945 */ /* 0x000fe60003800200 */
[C---:B------:R-:W-:Y:S02]  /*6380*/  LOP3.LUT R18, R30.reuse, 0xe0, RZ, 0xc0, !PT ;  /* 0x000000e01e127812 */ /* 0x040fe400078ec0ff */
[----:B------:R-:W-:Y:S02]  /*6390*/  LOP3.LUT P6, RZ, R30, 0x1f, RZ, 0xc0, !PT ;  /* 0x0000001f1eff7812 */ /* 0x000fe400078cc0ff */
[----:B------:R-:W-:-:S04]  /*63a0*/  IADD3 R18, PT, PT, R18, -0x80, RZ ;  /* 0xffffff8012127810 */ /* 0x000fc80007ffe0ff */
        /* <DEDUP_REMOVED lines=13> */
[----:B------:R-:W-:Y:S02]  /*6480*/  @P0 IMAD.MOV.U32 R18, RZ, RZ, R10 ;  /* 0x000000ffff120224 */ /* 0x000fe400078e000a */
[--C-:B------:R-:W-:Y:S02]  /*6490*/  @P0 IMAD.MOV.U32 R27, RZ, RZ, R11.reuse ;  /* 0x000000ffff1b0224 */ /* 0x100fe400078e000b */
[----:B------:R-:W-:Y:S01]  /*64a0*/  @P1 IMAD.MOV.U32 R18, RZ, RZ, R11 ;  /* 0x000000ffff121224 */ /* 0x000fe200078e000b */
[----:B------:R-:W-:Y:S01]  /*64b0*/  @P2 MOV R18, R12 ;  /* 0x0000000c00122202 */ /* 0x000fe20000000f00 */
[----:B------:R-:W-:-:S02]  /*64c0*/  @P1 IMAD.MOV.U32 R27, RZ, RZ, R12 ;  /* 0x000000ffff1b1224 */ /* 0x000fc400078e000c */
[--C-:B------:R-:W-:Y:S02]  /*64d0*/  @P2 IMAD.MOV.U32 R27, RZ, RZ, R13.reuse ;  /* 0x000000ffff1b2224 */ /* 0x100fe400078e000d */
[----:B------:R-:W-:Y:S02]  /*64e0*/  @P3 IMAD.MOV.U32 R18, RZ, RZ, R13 ;  /* 0x000000ffff123224 */ /* 0x000fe400078e000d */
[--C-:B------:R-:W-:Y:S02]  /*64f0*/  @P3 IMAD.MOV.U32 R27, RZ, RZ, R14.reuse ;  /* 0x000000ffff1b3224 */ /* 0x100fe400078e000e */
[----:B------:R-:W-:Y:S02]  /*6500*/  @P4 IMAD.MOV.U32 R18, RZ, RZ, R14 ;  /* 0x000000ffff124224 */ /* 0x000fe400078e000e */
[--C-:B------:R-:W-:Y:S02]  /*6510*/  @P4 IMAD.MOV.U32 R27, RZ, RZ, R29.reuse ;  /* 0x000000ffff1b4224 */ /* 0x100fe400078e001d */
[----:B------:R-:W-:Y:S01]  /*6520*/  @P5 IMAD.MOV.U32 R18, RZ, RZ, R29 ;  /* 0x000000ffff125224 */ /* 0x000fe200078e001d */
        /* <DEDUP_REMOVED lines=12> */
.L_x_71:
[----:B------:R-:W-:Y:S05]  /*65f0*/  BSYNC.RECONVERGENT B2 ;  /* 0x0000000000027941 */ /* 0x000fea0003800200 */
.L_x_70:
        /* <DEDUP_REMOVED lines=18> */
.L_x_68:
[----:B------:R-:W-:Y:S05]  /*6720*/  BSYNC.RECONVERGENT B1 ;  /* 0x0000000000017941 */ /* 0x000fea0003800200 */
.L_x_67:
        /* <DEDUP_REMOVED lines=13> */
[----:B------:R-:W-:Y:S01]  /*6800*/  FFMA R29, R19, R30, R29 ;  /* 0x0000001e131d7223 */ /* 0x000fe2000000001d */
[----:B------:R-:W-:-:S03]  /*6810*/  MOV R19, R7 ;  /* 0x0000000700137202 */ /* 0x000fc60000000f00 */
[----:B------:R-:W-:Y:S01]  /*6820*/  FFMA R27, R27, R29, R18 ;  /* 0x0000001d1b1b7223 */ /* 0x000fe20000000012 */
[----:B------:R-:W-:-:S03]  /*6830*/  IMAD.MOV.U32 R29, RZ, RZ, R8 ;  /* 0x000000ffff1d7224 */ /* 0x000fc600078e0008 */
[----:B------:R-:W-:-:S04]  /*6840*/  @P1 FADD R27, RZ, -R27 ;  /* 0x8000001bff1b1221 */ /* 0x000fc80000000000 */
[----:B------:R-:W-:-:S04]  /*6850*/  FMUL R18, R6, R27 ;  /* 0x0000001b06127220 */ /* 0x000fc80000400000 */
[----:B------:R-:W-:Y:S01]  /*6860*/  FFMA R32, R5, R32, -R18 ;  /* 0x0000002005207223 */ /* 0x000fe20000000812 */
        /* <DEDUP_REMOVED lines=12> */
.L_x_74:
        /* <DEDUP_REMOVED lines=49> */
[----:B------:R-:W-:Y:S01]  /*6c40*/  @P3 IMAD.MOV.U32 R27, RZ, RZ, R14 ;  /* 0x000000ffff1b3224 */ /* 0x000fe200078e000e */
[----:B------:R-:W-:Y:S01]  /*6c50*/  @P4 MOV R18, R14 ;  /* 0x0000000e00124202 */ /* 0x000fe20000000f00 */
[--C-:B------:R-:W-:Y:S02]  /*6c60*/  @P4 IMAD.MOV.U32 R27, RZ, RZ, R29.reuse ;  /* 0x000000ffff1b4224 */ /* 0x100fe400078e001d */
        /* <DEDUP_REMOVED lines=11> */
[----:B------:R-:W-:-:S04]  /*6d20*/  @P0 MOV R19, R29 ;  /* 0x0000001d00130202 */ /* 0x000fc80000000f00 */
[----:B------:R-:W-:-:S07]  /*6d30*/  SHF.L.W.U32.HI R18, R19, R30, R18 ;  /* 0x0000001e13127219 */ /* 0x000fce0000010e12 */
.L_x_76:
[----:B------:R-:W-:Y:S05]  /*6d40*/  BSYNC.RECONVERGENT B2 ;  /* 0x0000000000027941 */ /* 0x000fea0003800200 */
.L_x_75:
        /* <DEDUP_REMOVED lines=18> */
.L_x_73:
[----:B------:R-:W-:Y:S05]  /*6e70*/  BSYNC.RECONVERGENT B1 ;  /* 0x0000000000017941 */ /* 0x000fea0003800200 */
.L_x_72:
[----:B------:R-:W-:Y:S01]  /*6e80*/  LOP3.LUT R27, R29, 0x1, RZ, 0xc0, !PT ;  /* 0x000000011d1b7812 */ /* 0x000fe200078ec0ff */
[----:B------:R-:W-:Y:S01]  /*6e90*/  FMUL R18, R19, R19 ;  /* 0x0000001313127220 */ /* 0x000fe20000400000 */
[----:B------:R-:W-:Y:S01]  /*6ea0*/  VIADD R30, R29, 0x1 ;  /* 0x000000011d1e7836 */ /* 0x000fe20000000000 */
[----:B------:R-:W-:Y:S01]  /*6eb0*/  FSETP.GE.AND P2, PT, |R2|, 105615, PT ;  /* 0x47ce47800200780b */ /* 0x000fe20003f46200 */
[----:B------:R-:W-:Y:S01]  /*6ec0*/  BSSY.RECONVERGENT B1, `(.L_x_77) ;  /* 0x000006d000017945 */ /* 0x000fe20003800200 */
[----:B------:R-:W-:Y:S01]  /*6ed0*/  ISETP.NE.U32.AND P0, PT, R27, 0x1, PT ;  /* 0x000000011b00780c */ /* 0x000fe20003f05070 */
[----:B------:R-:W-:Y:S01]  /*6ee0*/  FFMA R27, R18, R15, -0.0013887860113754868507 ;  /* 0xbab607ed121b7423 */ /* 0x000fe2000000000f */
[----:B------:R-:W-:Y:S02]  /*6ef0*/  LOP3.LUT P1, RZ, R30, 0x2, RZ, 0xc0, !PT ;  /* 0x000000021eff7812 */ /* 0x000fe4000782c0ff */
[----:B------:R-:W-:Y:S02]  /*6f00*/  FSEL R29, R16, 0.041666727513074874878, !P0 ;  /* 0x3d2aaabb101d7808 */ /* 0x000fe40004000000 */
[----:B------:R-:W-:-:S02]  /*6f10*/  FSEL R27, R27, -0.00019574658654164522886, P0 ;  /* 0xb94d41531b1b7808 */ /* 0x000fc40000000000 */
[----:B------:R-:W-:Y:S02]  /*6f20*/  FSEL R16, R19, 1, !P0 ;  /* 0x3f80000013107808 */ /* 0x000fe40004000000 */
[----:B------:R-:W-:Y:S01]  /*6f30*/  FSEL R30, -R17, -0.4999999701976776123, !P0 ;  /* 0xbeffffff111e7808 */ /* 0x000fe20004000100 */
[C---:B------:R-:W-:Y:S02]  /*6f40*/  FFMA R27, R18.reuse, R27, R29 ;  /* 0x0000001b121b7223 */ /* 0x040fe4000000001d */
[C---:B------:R-:W-:Y:S02]  /*6f50*/  FFMA R17, R18.reuse, R16, RZ ;  /* 0x0000001012117223 */ /* 0x040fe400000000ff */
[----:B------:R-:W-:-:S04]  /*6f60*/  FFMA R27, R18, R27, R30 ;  /* 0x0000001b121b7223 */ /* 0x000fc8000000001e */
        /* <DEDUP_REMOVED lines=15> */
.L_x_79:
        /* <DEDUP_REMOVED lines=11> */
[----:B------:R-:W-:-:S02]  /*7110*/  ISETP.EQ.AND P4, PT, R8, 0x10, PT ;  /* 0x000000100800780c */ /* 0x000fc40003f82270 */
[C---:B------:R-:W-:Y:S01]  /*7120*/  ISETP.EQ.AND P5, PT, R8.reuse, 0x14, PT ;  /* 0x000000140800780c */ /* 0x040fe20003fa2270 */
[----:B------:R-:W-:Y:S02]  /*7130*/  VIADD R8, R8, 0x4 ;  /* 0x0000000408087836 */ /* 0x000fe40000000000 */
[----:B--2---:R-:W-:-:S03]  /*7140*/  IMAD.WIDE.U32 R18, R16, R29, RZ ;  /* 0x0000001d10127225 */ /* 0x004fc600078e00ff */
[----:B------:R-:W-:-:S04]  /*7150*/  IADD3 R7, P6, PT, R18, R27, RZ ;  /* 0x0000001b12077210 */ /* 0x000fc80007fde0ff */
[----:B------:R-:W-:Y:S01]  /*7160*/  IADD3.X R27, PT, PT, R19, UR5, RZ, P6, !PT ;  /* 0x00000005131b7c10 */ /* 0x000fe2000b7fe4ff */
[--C-:B------:R-:W-:Y:S02]  /*7170*/  @P0 IMAD.MOV.U32 R9, RZ, RZ, R7.reuse ;  /* 0x000000ffff090224 */ /* 0x100fe400078e0007 */
[--C-:B------:R-:W-:Y:S02]  /*7180*/  @P1 IMAD.MOV.U32 R10, RZ, RZ, R7.reuse ;  /* 0x000000ffff0a1224 */ /* 0x100fe400078e0007 */
[--C-:B------:R-:W-:Y:S02]  /*7190*/  @P2 IMAD.MOV.U32 R11, RZ, RZ, R7.reuse ;  /* 0x000000ffff0b2224 */ /* 0x100fe400078e0007 */
[--C-:B------:R-:W-:Y:S02]  /*71a0*/  @P3 IMAD.MOV.U32 R12, RZ, RZ, R7.reuse ;  /* 0x000000ffff0c3224 */ /* 0x100fe400078e0007 */
[--C-:B------:R-:W-:Y:S02]  /*71b0*/  @P4 IMAD.MOV.U32 R13, RZ, RZ, R7.reuse ;  /* 0x000000ffff0d4224 */ /* 0x100fe400078e0007 */
        /* <DEDUP_REMOVED lines=14> */
[----:B------:R-:W-:-:S03]  /*72a0*/  ISETP.EQ.AND P5, PT, R17, RZ, PT ;  /* 0x000000ff1100720c */ /* 0x000fc60003fa2270 */
[--C-:B------:R-:W-:Y:S01]  /*72b0*/  @P3 IMAD.MOV.U32 R7, RZ, RZ, R9.reuse ;  /* 0x000000ffff073224 */ /* 0x100fe200078e0009 */
[C---:B------:R-:W-:Y:S01]  /*72c0*/  ISETP.EQ.AND P3, PT, R17.reuse, -0x4, PT ;  /* 0xfffffffc1100780c */ /* 0x040fe20003f62270 */
[----:B------:R-:W-:Y:S02]  /*72d0*/  @P4 IMAD.MOV.U32 R8, RZ, RZ, R9 ;  /* 0x000000ffff084224 */ /* 0x000fe400078e0009 */
[--C-:B------:R-:W-:Y:S01]  /*72e0*/  @P4 IMAD.MOV.U32 R7, RZ, RZ, R10.reuse ;  /* 0x000000ffff074224 */ /* 0x100fe200078e000a */
[----:B------:R-:W-:Y:S01]  /*72f0*/  ISETP.EQ.AND P4, PT, R17, 0x4, PT ;  /* 0x000000041100780c */ /* 0x000fe20003f82270 */
        /* <DEDUP_REMOVED lines=13> */
[----:B------:R-:W-:Y:S01]  /*73d0*/  LOP3.LUT R16, R16, 0x1f, RZ, 0xc0, !PT ;  /* 0x0000001f10107812 */ /* 0x000fe200078ec0ff */
[----:B------:R-:W-:Y:S01]  /*73e0*/  @P0 IMAD.MOV.U32 R9, RZ, RZ, R11 ;  /* 0x000000ffff090224 */ /* 0x000fe200078e000b */
[----:B------:R-:W-:Y:S02]  /*73f0*/  ISETP.EQ.AND P0, PT, R17, 0x8, PT ;  /* 0x000000081100780c */ /* 0x000fe40003f02270 */
[----:B------:R-:W-:Y:S01]  /*7400*/  @P3 MOV R9, R12 ;  /* 0x0000000c00093202 */ /* 0x000fe20000000f00 */
[----:B------:R-:W-:Y:S01]  /*7410*/  @P5 IMAD.MOV.U32 R9, RZ, RZ, R13 ;  /* 0x000000ffff095224 */ /* 0x000fe200078e000d */
[----:B------:R-:W-:Y:S01]  /*7420*/  SHF.L.W.U32.HI R7, R8, R16, R7 ;  /* 0x0000001008077219 */ /* 0x000fe20000010e07 */
[----:B------:R-:W-:-:S08]  /*7430*/  @P4 IMAD.MOV.U32 R9, RZ, RZ, R14 ;  /* 0x000000ffff094224 */ /* 0x000fd000078e000e */
[----:B------:R-:W-:-:S05]  /*7440*/  @P0 IMAD.MOV.U32 R9, RZ, RZ, R27 ;  /* 0x000000ffff090224 */ /* 0x000fca00078e001b */
[----:B------:R-:W-:-:S07]  /*7450*/  SHF.L.W.U32.HI R8, R9, R16, R8 ;  /* 0x0000001009087219 */ /* 0x000fce0000010e08 */
.L_x_81:
[----:B------:R-:W-:Y:S05]  /*7460*/  BSYNC.RECONVERGENT B2 ;  /* 0x0000000000027941 */ /* 0x000fea0003800200 */
.L_x_80:
        /* <DEDUP_REMOVED lines=18> */
.L_x_78:
[----:B------:R-:W-:Y:S05]  /*7590*/  BSYNC.RECONVERGENT B1 ;  /* 0x0000000000017941 */ /* 0x000fea0003800200 */
.L_x_77:
[----:B------:R-:W-:Y:S01]  /*75a0*/  FMUL R2, R7, R7 ;  /* 0x0000000707027220 */ /* 0x000fe20000400000 */
[C---:B------:R-:W-:Y:S02]  /*75b0*/  LOP3.LUT R9, R8.reuse, 0x1, RZ, 0xc0, !PT ;  /* 0x0000000108097812 */ /* 0x040fe400078ec0ff */
[----:B------:R-:W-:Y:S01]  /*75c0*/  LOP3.LUT P1, RZ, R8, 0x2, RZ, 0xc0, !PT ;  /* 0x0000000208ff7812 */ /* 0x000fe2000782c0ff */
[----:B------:R-:W-:Y:S01]  /*75d0*/  FFMA R15, R2, R15, -0.0013887860113754868507 ;  /* 0xbab607ed020f7423 */ /* 0x000fe2000000000f */
[----:B------:R-:W-:-:S04]  /*75e0*/  ISETP.NE.U32.AND P0, PT, R9, 0x1, PT ;  /* 0x000000010900780c */ /* 0x000fc80003f05070 */
[----:B------:R-:W-:Y:S02]  /*75f0*/  FSEL R9, R20, 0.0083327032625675201416, !P0 ;  /* 0x3c0885e414097808 */ /* 0x000fe40004000000 */
[----:B------:R-:W-:Y:S02]  /*7600*/  FSEL R15, R15, -0.00019574658654164522886, !P0 ;  /* 0xb94d41530f0f7808 */ /* 0x000fe40004000000 */
[----:B------:R-:W-:Y:S02]  /*7610*/  FSEL R7, R7, 1, P0 ;  /* 0x3f80000007077808 */ /* 0x000fe40000000000 */
[----:B------:R-:W-:Y:S01]  /*7620*/  FSEL R10, -R21, -0.16666662693023681641, !P0 ;  /* 0xbe2aaaa8150a7808 */ /* 0x000fe20004000100 */
[C---:B------:R-:W-:Y:S02]  /*7630*/  FFMA R9, R2.reuse, R15, R9 ;  /* 0x0000000f02097223 */ /* 0x040fe40000000009 */
[C---:B------:R-:W-:Y:S02]  /*7640*/  FFMA R8, R2.reuse, R7, RZ ;  /* 0x0000000702087223 */ /* 0x040fe400000000ff */
[----:B------:R-:W-:-:S04]  /*7650*/  FFMA R9, R2, R9, R10 ;  /* 0x0000000902097223 */ /* 0x000fc8000000000a */
[----:B------:R-:W-:-:S04]  /*7660*/  FFMA R7, R8, R9, R7 ;  /* 0x0000000908077223 */ /* 0x000fc80000000007 */
[----:B------:R-:W-:-:S04]  /*7670*/  @P1 FADD R7, RZ, -R7 ;  /* 0x80000007ff071221 */ /* 0x000fc80000000000 */
[----:B------:R-:W-:Y:S01]  /*7680*/  FFMA R6, -R6, R7, R5 ;  /* 0x0000000706067223 */ /* 0x000fe20000000105 */
[----:B------:R-:W-:Y:S06]  /*7690*/  BRA `(.L_x_82) ;  /* 0x0000003800687947 */ /* 0x000fec0003800000 */
.L_x_41:
[----:B------:R-:W-:Y:S01]  /*76a0*/  FSETP.GE.AND P0, PT, |R2|, 105615, PT ;  /* 0x47ce47800200780b */ /* 0x000fe20003f06200 */
[----:B------:R-:W-:Y:S01]  /*76b0*/  BSSY.RECONVERGENT B1, `(.L_x_83) ;  /* 0x0000062000017945 */ /* 0x000fe20003800200 */
[----:B------:R-:W-:Y:S02]  /*76c0*/  IMAD.MOV.U32 R28, RZ, RZ, R8 ;  /* 0x000000ffff1c7224 */ /* 0x000fe400078e0008 */
[----:B------:R-:W-:-:S09]  /*76d0*/  IMAD.MOV.U32 R18, RZ, RZ, R7 ;  /* 0x000000ffff127224 */ /* 0x000fd200078e0007 */
[----:B------:R-:W-:Y:S05]  /*76e0*/  @!P0 BRA `(.L_x_84) ;  /* 0x0000000400788947 */ /* 0x000fea0003800000 */
[----:B------:R-:W-:-:S13]  /*76f0*/  FSETP.NEU.AND P0, PT, |R2|, +INF , PT ;  /* 0x7f8000000200780b */ /* 0x000fda0003f0d200 */
[----:B------:R-:W-:Y:S01]  /*7700*/  @!P0 FMUL R18, RZ, R2 ;  /* 0x00000002ff128220 */ /* 0x000fe20000400000 */
[----:B------:R-:W-:Y:S01]  /*7710*/  @!P0 MOV R28, RZ ;  /* 0x000000ff001c8202 */ /* 0x000fe20000000f00 */
[----:B------:R-:W-:Y:S06]  /*7720*/  @!P0 BRA `(.L_x_84) ;  /* 0x0000000400688947 */ /* 0x000fec0003800000 */
[----:B------:R-:W-:Y:S01]  /*7730*/  IMAD.SHL.U32 R18, R2, 0x100, RZ ;  /* 0x0000010002127824 */ /* 0x000fe200078e00ff */
[----:B------:R-:W-:Y:S01]  /*7740*/  CS2R R28, SRZ ;  /* 0x00000000001c7805 */ /* 0x000fe2000001ff00 */
[----:B------:R-:W0:Y:S03]  /*7750*/  LDCU.64 UR8, c[0x4][URZ] ;  /* 0x01000000ff0877ac */ /* 0x000e260008000a00 */
[----:B------:R-:W-:Y:S01]  /*7760*/  LOP3.LUT R31, R18, 0x80000000, RZ, 0xfc, !PT ;  /* 0x80000000121f7812 */ /* 0x000fe200078efcff */
[----:B------:R-:W-:Y:S01]  /*7770*/  UMOV UR5, URZ ;  /* 0x000000ff00057c82 */ /* 0x000fe20008000000 */
[----:B------:R-:W-:-:S05]  /*7780*/  UMOV UR4, URZ ;  /* 0x000000ff00047c82 */ /* 0x000fca0008000000 */
.L_x_85:
        /* <DEDUP_REMOVED lines=18> */
[----:B------:R-:W-:Y:S01]  /*78b0*/  @P5 MOV R14, R26 ;  /* 0x0000001a000e5202 */ /* 0x000fe20000000f00 */
[--C-:B------:R-:W-:Y:S02]  /*78c0*/  @P3 IMAD.MOV.U32 R12, RZ, RZ, R26.reuse ;  /* 0x000000ffff0c3224 */ /* 0x100fe400078e001a */
[----:B------:R-:W-:Y:S02]  /*78d0*/  @P4 IMAD.MOV.U32 R13, RZ, RZ, R26 ;  /* 0x000000ffff0d4224 */ /* 0x000fe400078e001a */
[----:B------:R-:W-:-:S05]  /*78e0*/  VIADD R28, R28, 0x4 ;  /* 0x000000041c1c7836 */ /* 0x000fca0000000000 */
        /* <DEDUP_REMOVED lines=43> */
.L_x_87:
[----:B------:R-:W-:Y:S05]  /*7ba0*/  BSYNC.RECONVERGENT B2 ;  /* 0x0000000000027941 */ /* 0x000fea0003800200 */
.L_x_86:
        /* <DEDUP_REMOVED lines=9> */
[C---:B------:R-:W-:Y:S02]  /*7c40*/  LEA.HI R28, R29.reuse, R28, RZ, 0x1 ;  /* 0x0000001c1d1c7211 */ /* 0x040fe400078f08ff */
[----:B------:R-:W0:Y:S01]  /*7c50*/  I2F.F64.S64 R18, R18 ;  /* 0x0000001200127312 */ /* 0x000e220000301c00 */
[----:B------:R-:W-:Y:S02]  /*7c60*/  LOP3.LUT R30, R29, R2, RZ, 0x3c, !PT ;  /* 0x000000021d1e7212 */ /* 0x000fe400078e3cff */
[----:B------:R-:W-:Y:S02]  /*7c70*/  IMAD.MOV R29, RZ, RZ, -R28 ;  /* 0x000000ffff1d7224 */ /* 0x000fe400078e0a1c */
[----:B------:R-:W-:-:S04]  /*7c80*/  ISETP.GE.AND P0, PT, R30, RZ, PT ;  /* 0x000000ff1e00720c */ /* 0x000fc80003f06270 */
[----:B------:R-:W-:Y:S01]  /*7c90*/  @!P1 MOV R28, R29 ;  /* 0x0000001d001c9202 */ /* 0x000fe20000000f00 */
[----:B0-----:R-:W-:-:S10]  /*7ca0*/  DMUL R26, R18, UR4 ;  /* 0x00000004121a7c28 */ /* 0x001fd40008000000 */
[----:B------:R-:W0:Y:S02]  /*7cb0*/  F2F.F32.F64 R26, R26 ;  /* 0x0000001a001a7310 */ /* 0x000e240000301000 */
[----:B0-----:R-:W-:-:S07]  /*7cc0*/  FSEL R18, -R26, R26, !P0 ;  /* 0x0000001a1a127208 */ /* 0x001fce0004000100 */
.L_x_84:
[----:B------:R-:W-:Y:S05]  /*7cd0*/  BSYNC.RECONVERGENT B1 ;  /* 0x0000000000017941 */ /* 0x000fea0003800200 */
.L_x_83:
[----:B------:R-:W-:Y:S01]  /*7ce0*/  FMUL R19, R18, R18 ;  /* 0x0000001212137220 */ /* 0x000fe20000400000 */
[----:B------:R-:W-:Y:S01]  /*7cf0*/  LOP3.LUT R27, R28, 0x1, RZ, 0xc0, !PT ;  /* 0x000000011c1b7812 */ /* 0x000fe200078ec0ff */
[----:B------:R-:W-:Y:S01]  /*7d00*/  BSSY.RECONVERGENT B1, `(.L_x_88) ;  /* 0x000006f000017945 */ /* 0x000fe20003800200 */
[----:B------:R-:W-:Y:S01]  /*7d10*/  FSETP.GE.AND P2, PT, |R2|, 105615, PT ;  /* 0x47ce47800200780b */ /* 0x000fe20003f46200 */
[----:B------:R-:W-:Y:S01]  /*7d20*/  FFMA R26, R19, R15, -0.0013887860113754868507 ;  /* 0xbab607ed131a7423 */ /* 0x000fe2000000000f */
[----:B------:R-:W-:Y:S01]  /*7d30*/  ISETP.NE.U32.AND P0, PT, R27, 0x1, PT ;  /* 0x000000011b00780c */ /* 0x000fe20003f05070 */
[----:B------:R-:W-:Y:S01]  /*7d40*/  IMAD.MOV.U32 R31, RZ, RZ, R8 ;  /* 0x000000ffff1f7224 */ /* 0x000fe200078e0008 */
[----:B------:R-:W-:Y:S02]  /*7d50*/  LOP3.LUT P1, RZ, R28, 0x2, RZ, 0xc0, !PT ;  /* 0x000000021cff7812 */ /* 0x000fe4000782c0ff */
        /* <DEDUP_REMOVED lines=21> */
.L_x_90:
        /* <DEDUP_REMOVED lines=65> */
.L_x_92:
[----:B------:R-:W-:Y:S05]  /*82c0*/  BSYNC.RECONVERGENT B2 ;  /* 0x0000000000027941 */ /* 0x000fea0003800200 */
.L_x_91:
        /* <DEDUP_REMOVED lines=18> */
.L_x_89:
[----:B------:R-:W-:Y:S05]  /*83f0*/  BSYNC.RECONVERGENT B1 ;  /* 0x0000000000017941 */ /* 0x000fea0003800200 */
.L_x_88:
[----:B------:R-:W-:Y:S01]  /*8400*/  FMUL R19, R18, R18 ;  /* 0x0000001212137220 */ /* 0x000fe20000400000 */
[----:B------:R-:W-:Y:S01]  /*8410*/  LOP3.LUT R27, R31, 0x1, RZ, 0xc0, !PT ;  /* 0x000000011f1b7812 */ /* 0x000fe200078ec0ff */
[----:B------:R-:W-:Y:S01]  /*8420*/  BSSY.RECONVERGENT B1, `(.L_x_93) ;  /* 0x0000073000017945 */ /* 0x000fe20003800200 */
[----:B------:R-:W-:Y:S01]  /*8430*/  FSETP.GE.AND P2, PT, |R2|, 105615, PT ;  /* 0x47ce47800200780b */ /* 0x000fe20003f46200 */
[----:B------:R-:W-:Y:S01]  /*8440*/  FFMA R26, R19, R15, -0.0013887860113754868507 ;  /* 0xbab607ed131a7423 */ /* 0x000fe2000000000f */
[----:B------:R-:W-:Y:S01]  /*8450*/  ISETP.NE.U32.AND P0, PT, R27, 0x1, PT ;  /* 0x000000011b00780c */ /* 0x000fe20003f05070 */
[----:B------:R-:W-:Y:S02]  /*8460*/  VIADD R27, R31, 0x1 ;  /* 0x000000011f1b7836 */ /* 0x000fe40000000000 */
[----:B------:R-:W-:Y:S01]  /*8470*/  IMAD.MOV.U32 R31, RZ, RZ, R8 ;  /* 0x000000ffff1f7224 */ /* 0x000fe200078e0008 */
        /* <DEDUP_REMOVED lines=8> */
[----:B------:R-:W-:-:S03]  /*8500*/  IMAD.MOV.U32 R19, RZ, RZ, R7 ;  /* 0x000000ffff137224 */ /* 0x000fc600078e0007 */
[----:B------:R-:W-:-:S04]  /*8510*/  FFMA R27, R27, R26, R18 ;  /* 0x0000001a1b1b7223 */ /* 0x000fc80000000012 */
        /* <DEDUP_REMOVED lines=15> */
.L_x_95:
        /* <DEDUP_REMOVED lines=65> */
.L_x_97:
[----:B------:R-:W-:Y:S05]  /*8a20*/  BSYNC.RECONVERGENT B2 ;  /* 0x0000000000027941 */ /* 0x000fea0003800200 */
.L_x_96:
        /* <DEDUP_REMOVED lines=18> */
.L_x_94:
[----:B------:R-:W-:Y:S05]  /*8b50*/  BSYNC.RECONVERGENT B1 ;  /* 0x0000000000017941 */ /* 0x000fea0003800200 */
.L_x_93:
        /* <DEDUP_REMOVED lines=12> */
[C---:B------:R-:W-:Y:S01]  /*8c20*/  FFMA R27, R26.reuse, R27, R31 ;  /* 0x0000001b1a1b7223 */ /* 0x040fe2000000001f */
[----:B------:R-:W-:Y:S02]  /*8c30*/  IMAD.MOV.U32 R31, RZ, RZ, R8 ;  /* 0x000000ffff1f7224 */ /* 0x000fe400078e0008 */
[C---:B------:R-:W-:Y:S01]  /*8c40*/  FFMA R19, R26.reuse, R18, RZ ;  /* 0x000000121a137223 */ /* 0x040fe200000000ff */
        /* <DEDUP_REMOVED lines=15> */
.L_x_100:
        /* <DEDUP_REMOVED lines=37> */
[----:B------:R-:W-:Y:S01]  /*8f90*/  @P3 IMAD.MOV.U32 R30, RZ, RZ, R9 ;  /* 0x000000ffff1e3224 */ /* 0x000fe200078e0009 */
[C---:B------:R-:W-:Y:S01]  /*8fa0*/  ISETP.EQ.AND P3, PT, R27.reuse, -0x4, PT ;  /* 0xfffffffc1b00780c */ /* 0x040fe20003f62270 */
[--C-:B------:R-:W-:Y:S01]  /*8fb0*/  @P4 IMAD.MOV.U32 R30, RZ, RZ, R10.reuse ;  /* 0x000000ffff1e4224 */ /* 0x100fe200078e000a */
[----:B------:R-:W-:Y:S01]  /*8fc0*/  @P4 MOV R18, R9 ;  /* 0x0000000900124202 */ /* 0x000fe20000000f00 */
[----:B------:R-:W-:Y:S01]  /*8fd0*/  @P0 IMAD.MOV.U32 R18, RZ, RZ, R10 ;  /* 0x000000ffff120224 */ /* 0x000fe200078e000a */
[----:B------:R-:W-:Y:S01]  /*8fe0*/  ISETP.EQ.AND P4, PT, R27, RZ, PT ;  /* 0x000000ff1b00720c */ /* 0x000fe20003f82270 */
[--C-:B------:R-:W-:Y:S02]  /*8ff0*/  @P0 IMAD.MOV.U32 R30, RZ, RZ, R11.reuse ;  /* 0x000000ffff1e0224 */ /* 0x100fe400078e000b */
[----:B------:R-:W-:Y:S02]  /*9000*/  @P1 IMAD.MOV.U32 R18, RZ, RZ, R11 ;  /* 0x000000ffff121224 */ /* 0x000fe400078e000b */
[----:B------:R-:W-:-:S02]  /*9010*/  @P1 IMAD.MOV.U32 R30, RZ, RZ, R12 ;  /* 0x000000ffff1e1224 */ /* 0x000fc400078e000c */
[----:B------:R-:W-:Y:S02]  /*9020*/  @P2 IMAD.MOV.U32 R18, RZ, RZ, R12 ;  /* 0x000000ffff122224 */ /* 0x000fe400078e000c */
[--C-:B------:R-:W-:Y:S01]  /*9030*/  @P2 IMAD.MOV.U32 R30, RZ, RZ, R13.reuse ;  /* 0x000000ffff1e2224 */ /* 0x100fe200078e000d */
[----:B------:R-:W-:Y:S01]  /*9040*/  @P3 MOV R30, R14 ;  /* 0x0000000e001e3202 */ /* 0x000fe20000000f00 */
[----:B------:R-:W-:Y:S02]  /*9050*/  @P3 IMAD.MOV.U32 R18, RZ, RZ, R13 ;  /* 0x000000ffff123224 */ /* 0x000fe400078e000d */
[----:B------:R-:W-:Y:S02]  /*9060*/  @P4 IMAD.MOV.U32 R18, RZ, RZ, R14 ;  /* 0x000000ffff124224 */ /* 0x000fe400078e000e */
        /* <DEDUP_REMOVED lines=10> */
[----:B------:R-:W-:Y:S01]  /*9110*/  @P4 IMAD.MOV.U32 R19, RZ, RZ, R13 ;  /* 0x000000ffff134224 */ /* 0x000fe200078e000d */
[----:B------:R-:W-:-:S05]  /*9120*/  @P5 MOV R19, R14 ;  /* 0x0000000e00135202 */ /* 0x000fca0000000f00 */
[----:B------:R-:W-:-:S05]  /*9130*/  @P0 IMAD.MOV.U32 R19, RZ, RZ, R31 ;  /* 0x000000ffff130224 */ /* 0x000fca00078e001f */
[----:B------:R-:W-:-:S07]  /*9140*/  SHF.L.W.U32.HI R18, R19, R27, R18 ;  /* 0x0000001b13127219 */ /* 0x000fce0000010e12 */
.L_x_102:
[----:B------:R-:W-:Y:S05]  /*9150*/  BSYNC.RECONVERGENT B2 ;  /* 0x0000000000027941 */ /* 0x000fea0003800200 */
.L_x_101:
        /* <DEDUP_REMOVED lines=18> */
.L_x_99:
[----:B------:R-:W-:Y:S05]  /*9280*/  BSYNC.RECONVERGENT B1 ;  /* 0x0000000000017941 */ /* 0x000fea0003800200 */
.L_x_98:
[----:B------:R-:W-:Y:S01]  /*9290*/  FMUL R19, R18, R18 ;  /* 0x0000001212137220 */ /* 0x000fe20000400000 */
[----:B------:R-:W-:Y:S01]  /*92a0*/  LOP3.LUT R27, R31, 0x1, RZ, 0xc0, !PT ;  /* 0x000000011f1b7812 */ /* 0x000fe200078ec0ff */
[----:B------:R-:W-:Y:S01]  /*92b0*/  BSSY.RECONVERGENT B1, `(.L_x_103) ;  /* 0x0000073000017945 */ /* 0x000fe20003800200 */
[----:B------:R-:W-:Y:S01]  /*92c0*/  FSETP.GE.AND P2, PT, |R2|, 105615, PT ;  /* 0x47ce47800200780b */ /* 0x000fe20003f46200 */
[----:B------:R-:W-:Y:S01]  /*92d0*/  FFMA R26, R19, R15, -0.0013887860113754868507 ;  /* 0xbab607ed131a7423 */ /* 0x000fe2000000000f */
[----:B------:R-:W-:Y:S01]  /*92e0*/  ISETP.NE.U32.AND P0, PT, R27, 0x1, PT ;  /* 0x000000011b00780c */ /* 0x000fe20003f05070 */
[----:B------:R-:W-:-:S03]  /*92f0*/  VIADD R27, R31, 0x1 ;  /* 0x000000011f1b7836 */ /* 0x000fc60000000000 */
[----:B------:R-:W-:Y:S02]  /*9300*/  FSEL R26, R26, -0.00019574658654164522886, P0 ;  /* 0xb94d41531a1a7808 */ /* 0x000fe40000000000 */
[----:B------:R-:W-:Y:S02]  /*9310*/  FSEL R30, R16, 0.041666727513074874878, !P0 ;  /* 0x3d2aaabb101e7808 */ /* 0x000fe40004000000 */
        /* <DEDUP_REMOVED lines=10> */
[----:B------:R-:W-:Y:S01]  /*93c0*/  FFMA R19, R5, R28, R18 ;  /* 0x0000001c05137223 */ /* 0x000fe20000000012 */
[----:B------:R-:W-:-:S03]  /*93d0*/  IMAD.MOV.U32 R18, RZ, RZ, R7 ;  /* 0x000000ffff127224 */ /* 0x000fc600078e0007 */
[----:B------:R-:W-:Y:S01]  /*93e0*/  FFMA R28, R19, 0.5, R4 ;  /* 0x3f000000131c7823 */ /* 0x000fe20000000004 */
[----:B------:R-:W-:Y:S06]  /*93f0*/  @!P2 BRA `(.L_x_104) ;  /* 0x000000040078a947 */ /* 0x000fec0003800000 */
[----:B------:R-:W-:-:S13]  /*9400*/  FSETP.NEU.AND P0, PT, |R2|, +INF , PT ;  /* 0x7f8000000200780b */ /* 0x000fda0003f0d200 */
[----:B------:R-:W-:Y:S01]  /*9410*/  @!P0 FMUL R18, RZ, R2 ;  /* 0x00000002ff128220 */ /* 0x000fe20000400000 */
[----:B------:R-:W-:Y:S01]  /*9420*/  @!P0 IMAD.MOV.U32 R31, RZ, RZ, RZ ;  /* 0x000000ffff1f8224 */ /* 0x000fe200078e00ff */
[----:B------:R-:W-:Y:S06]  /*9430*/  @!P0 BRA `(.L_x_104) ;  /* 0x0000000400688947 */ /* 0x000fec0003800000 */
[----:B------:R-:W-:Y:S02]  /*9440*/  SHF.L.U32 R18, R2, 0x8, RZ ;  /* 0x0000000802127819 */ /* 0x000fe400000006ff */
[----:B------:R-:W-:Y:S01]  /*9450*/  CS2R R30, SRZ ;  /* 0x00000000001e7805 */ /* 0x000fe2000001ff00 */
[----:B------:R-:W0:Y:S01]  /*9460*/  LDCU.64 UR8, c[0x4][URZ] ;  /* 0x01000000ff0877ac */ /* 0x000e220008000a00 */
[----:B------:R-:W-:Y:S01]  /*9470*/  LOP3.LUT R33, R18, 0x80000000, RZ, 0xfc, !PT ;  /* 0x8000000012217812 */ /* 0x000fe200078efcff */
[----:B------:R-:W-:Y:S01]  /*9480*/  UMOV UR5, URZ ;  /* 0x000000ff00057c82 */ /* 0x000fe20008000000 */
[----:B------:R-:W-:-:S05]  /*9490*/  UMOV UR4, URZ ;  /* 0x000000ff00047c82 */ /* 0x000fca0008000000 */
.L_x_105:
        /* <DEDUP_REMOVED lines=43> */
[--C-:B------:R-:W-:Y:S01]  /*9750*/  @P0 IMAD.MOV.U32 R30, RZ, RZ, R11.reuse ;  /* 0x000000ffff1e0224 */ /* 0x100fe200078e000b */
[----:B------:R-:W-:Y:S01]  /*9760*/  @P1 MOV R30, R12 ;  /* 0x0000000c001e1202 */ /* 0x000fe20000000f00 */
        /* <DEDUP_REMOVED lines=20> */
.L_x_107:
[----:B------:R-:W-:Y:S05]  /*98b0*/  BSYNC.RECONVERGENT B2 ;  /* 0x0000000000027941 */ /* 0x000fea0003800200 */
.L_x_106:
        /* <DEDUP_REMOVED lines=18> */
.L_x_104:
[----:B------:R-:W-:Y:S05]  /*99e0*/  BSYNC.RECONVERGENT B1 ;  /* 0x0000000000017941 */ /* 0x000fea0003800200 */
.L_x_103:
        /* <DEDUP_REMOVED lines=30> */
.L_x_110:
        /* <DEDUP_REMOVED lines=65> */
.L_x_112:
[----:B------:R-:W-:Y:S05]  /*9fe0*/  BSYNC.RECONVERGENT B2 ;  /* 0x0000000000027941 */ /* 0x000fea0003800200 */
.L_x_111:
        /* <DEDUP_REMOVED lines=18> */
.L_x_109:
[----:B------:R-:W-:Y:S05]  /*a110*/  BSYNC.RECONVERGENT B1 ;  /* 0x0000000000017941 */ /* 0x000fea0003800200 */
.L_x_108:
[C---:B------:R-:W-:Y:S01]  /*a120*/  LOP3.LUT R26, R31.reuse, 0x1, RZ, 0xc0, !PT ;  /* 0x000000011f1a7812 */ /* 0x040fe200078ec0ff */
[----:B------:R-:W-:Y:S01]  /*a130*/  FMUL R19, R18, R18 ;  /* 0x0000001212137220 */ /* 0x000fe20000400000 */
[----:B------:R-:W-:Y:S01]  /*a140*/  LOP3.LUT P1, RZ, R31, 0x2, RZ, 0xc0, !PT ;  /* 0x000000021fff7812 */ /* 0x000fe2000782c0ff */
[----:B------:R-:W-:Y:S01]  /*a150*/  BSSY.RECONVERGENT B1, `(.L_x_113) ;  /* 0x0000070000017945 */ /* 0x000fe20003800200 */
[----:B------:R-:W-:Y:S01]  /*a160*/  ISETP.NE.U32.AND P0, PT, R26, 0x1, PT ;  /* 0x000000011a00780c */ /* 0x000fe20003f05070 */
[----:B------:R-:W-:Y:S01]  /*a170*/  FFMA R26, R19, R15, -0.0013887860113754868507 ;  /* 0xbab607ed131a7423 */ /* 0x000fe2000000000f */
[----:B------:R-:W-:Y:S02]  /*a180*/  FSETP.GE.AND P2, PT, |R2|, 105615, PT ;  /* 0x47ce47800200780b */ /* 0x000fe40003f46200 */
[----:B------:R-:W-:Y:S02]  /*a190*/  FSEL R20, R20, 0.0083327032625675201416, !P0 ;  /* 0x3c0885e414147808 */ /* 0x000fe40004000000 */
[----:B------:R-:W-:-:S02]  /*a1a0*/  FSEL R26, R26, -0.00019574658654164522886, !P0 ;  /* 0xb94d41531a1a7808 */ /* 0x000fc40004000000 */
[----:B------:R-:W-:Y:S02]  /*a1b0*/  FSEL R18, R18, 1, P0 ;  /* 0x3f80000012127808 */ /* 0x000fe40000000000 */
[----:B------:R-:W-:Y:S01]  /*a1c0*/  FSEL R27, -R21, -0.16666662693023681641, !P0 ;  /* 0xbe2aaaa8151b7808 */ /* 0x000fe20004000100 */
[C---:B------:R-:W-:Y:S02]  /*a1d0*/  FFMA R20, R19.reuse, R26, R20 ;  /* 0x0000001a13147223 */ /* 0x040fe40000000014 */
[C---:B------:R-:W-:Y:S02]  /*a1e0*/  FFMA R21, R19.reuse, R18, RZ ;  /* 0x0000001213157223 */ /* 0x040fe400000000ff */
[----:B------:R-:W-:Y:S01]  /*a1f0*/  FFMA R20, R19, R20, R27 ;  /* 0x0000001413147223 */ /* 0x000fe2000000001b */
[----:B------:R-:W-:Y:S02]  /*a200*/  IMAD.MOV.U32 R27, RZ, RZ, R8 ;  /* 0x000000ffff1b7224 */ /* 0x000fe400078e0008 */
[----:B------:R-:W-:-:S02]  /*a210*/  IMAD.MOV.U32 R19, RZ, RZ, R7 ;  /* 0x000000ffff137224 */ /* 0x000fc400078e0007 */
[----:B------:R-:W-:-:S04]  /*a220*/  FFMA R21, R21, R20, R18 ;  /* 0x0000001415157223 */ /* 0x000fc80000000012 */
[----:B------:R-:W-:-:S04]  /*a230*/  @P1 FADD R21, RZ, -R21 ;  /* 0x80000015ff151221 */ /* 0x000fc80000000000 */
[----:B------:R-:W-:-:S04]  /*a240*/  FMUL R18, R6, R21 ;  /* 0x0000001506127220 */ /* 0x000fc80000400000 */
[----:B------:R-:W-:Y:S01]  /*a250*/  FFMA R32, R5, R32, R18 ;  /* 0x0000002005207223 */ /* 0x000fe20000000012 */
        /* <DEDUP_REMOVED lines=11> */
.L_x_115:
[----:B0-----:R-:W-:Y:S01]  /*a310*/  IMAD.U32 R18, RZ, RZ, UR8 ;  /* 0x00000008ff127e24 */ /* 0x001fe2000f8e00ff */
[----:B------:R-:W-:-:S05]  /*a320*/  MOV R19, UR9 ;  /* 0x0000000900137c02 */ /* 0x000fca0008000f00 */
        /* <DEDUP_REMOVED lines=25> */
[----:B------:R-:W-:-:S03]  /*a4c0*/  LOP3.LUT P6, RZ, R20, 0x1f, RZ, 0xc0, !PT ;  /* 0x0000001f14ff7812 */ /* 0x000fc600078cc0ff */
[----:B------:R-:W-:-:S05]  /*a4d0*/  VIADD R18, R18, 0xffffff80 ;  /* 0xffffff8012127836 */ /* 0x000fca0000000000 */
[----:B------:R-:W-:-:S04]  /*a4e0*/  SHF.R.U32.HI R18, RZ, 0x5, R18 ;  /* 0x00000005ff127819 */ /* 0x000fc80000011612 */
[----:B------:R-:W-:-:S04]  /*a4f0*/  LEA R21, -R18, RZ, 0x2 ;  /* 0x000000ff12157211 */ /* 0x000fc800078e11ff */
        /* <DEDUP_REMOVED lines=13> */
[----:B------:R-:W-:-:S02]  /*a5d0*/  @P1 IMAD.MOV.U32 R18, RZ, RZ, R11 ;  /* 0x000000ffff121224 */ /* 0x000fc400078e000b */
[--C-:B------:R-:W-:Y:S01]  /*a5e0*/  @P1 IMAD.MOV.U32 R26, RZ, RZ, R12.reuse ;  /* 0x000000ffff1a1224 */ /* 0x100fe200078e000c */
[----:B------:R-:W-:Y:S01]  /*a5f0*/  @P2 MOV R26, R13 ;  /* 0x0000000d001a2202 */ /* 0x000fe20000000f00 */
[----:B------:R-:W-:Y:S02]  /*a600*/  @P2 IMAD.MOV.U32 R18, RZ, RZ, R12 ;  /* 0x000000ffff122224 */ /* 0x000fe400078e000c */
[----:B------:R-:W-:Y:S02]  /*a610*/  @P3 IMAD.MOV.U32 R18, RZ, RZ, R13 ;  /* 0x000000ffff123224 */ /* 0x000fe400078e000d */
[--C-:B------:R-:W-:Y:S02]  /*a620*/  @P3 IMAD.MOV.U32 R26, RZ, RZ, R14.reuse ;  /* 0x000000ffff1a3224 */ /* 0x100fe400078e000e */
[----:B------:R-:W-:Y:S02]  /*a630*/  @P4 IMAD.MOV.U32 R18, RZ, RZ, R14 ;  /* 0x000000ffff124224 */ /* 0x000fe400078e000e */
[----:B------:R-:W-:-:S02]  /*a640*/  @P4 IMAD.MOV.U32 R26, RZ, RZ, R27 ;  /* 0x000000ffff1a4224 */ /* 0x000fc400078e001b */
[----:B------:R-:W-:Y:S01]  /*a650*/  @P5 IMAD.MOV.U32 R18, RZ, RZ, R27 ;  /* 0x000000ffff125224 */ /* 0x000fe200078e001b */
[----:B------:R-:W-:Y:S06]  /*a660*/  @!P6 BRA `(.L_x_117) ;  /* 0x00000000002ce947 */ /* 0x000fec0003800000 */
[----:B------:R-:W-:Y:S01]  /*a670*/  @P0 IMAD.MOV.U32 R19, RZ, RZ, R9 ;  /* 0x000000ffff130224 */ /* 0x000fe200078e0009 */
[----:B------:R-:W-:Y:S01]  /*a680*/  ISETP.EQ.AND P0, PT, R21, 0x8, PT ;  /* 0x000000081500780c */ /* 0x000fe20003f02270 */
[----:B------:R-:W-:Y:S01]  /*a690*/  @P1 IMAD.MOV.U32 R19, RZ, RZ, R10 ;  /* 0x000000ffff131224 */ /* 0x000fe200078e000a */
[----:B------:R-:W-:Y:S01]  /*a6a0*/  LOP3.LUT R21, R20, 0x1f, RZ, 0xc0, !PT ;  /* 0x0000001f14157812 */ /* 0x000fe200078ec0ff */
[----:B------:R-:W-:Y:S01]  /*a6b0*/  @P2 IMAD.MOV.U32 R19, RZ, RZ, R11 ;  /* 0x000000ffff132224 */ /* 0x000fe200078e000b */
[----:B------:R-:W-:Y:S01]  /*a6c0*/  @P3 MOV R19, R12 ;  /* 0x0000000c00133202 */ /* 0x000fe20000000f00 */
[----:B------:R-:W-:Y:S01]  /*a6d0*/  @P4 IMAD.MOV.U32 R19, RZ, RZ, R13 ;  /* 0x000000ffff134224 */ /* 0x000fe200078e000d */
[----:B------:R-:W-:Y:S01]  /*a6e0*/  SHF.L.W.U32.HI R26, R18, R21, R26 ;  /* 0x00000015121a7219 */ /* 0x000fe20000010e1a */
[----:B------:R-:W-:-:S06]  /*a6f0*/  @P5 IMAD.MOV.U32 R19, RZ, RZ, R14 ;  /* 0x000000ffff135224 */ /* 0x000fcc00078e000e */
[----:B------:R-:W-:-:S05]  /*a700*/  @P0 IMAD.MOV.U32 R19, RZ, RZ, R27 ;  /* 0x000000ffff130224 */ /* 0x000fca00078e001b */
[----:B------:R-:W-:-:S07]  /*a710*/  SHF.L.W.U32.HI R18, R19, R21, R18 ;  /* 0x0000001513127219 */ /* 0x000fce0000010e12 */
.L_x_117:
[----:B------:R-:W-:Y:S05]  /*a720*/  BSYNC.RECONVERGENT B2 ;  /* 0x0000000000027941 */ /* 0x000fea0003800200 */
.L_x_116:
        /* <DEDUP_REMOVED lines=18> */
.L_x_114:
[----:B------:R-:W-:Y:S05]  /*a850*/  BSYNC.RECONVERGENT B1 ;  /* 0x0000000000017941 */ /* 0x000fea0003800200 */
.L_x_113:
        /* <DEDUP_REMOVED lines=23> */
[----:B------:R-:W-:Y:S01]  /*a9d0*/  SHF.L.U32 R8, R2, 0x8, RZ ;  /* 0x0000000802087819 */ /* 0x000fe200000006ff */
[----:B------:R-:W-:Y:S01]  /*a9e0*/  IMAD.MOV.U32 R7, RZ, RZ, RZ ;  /* 0x000000ffff077224 */ /* 0x000fe200078e00ff */
[----:B------:R-:W-:Y:S01]  /*a9f0*/  UMOV UR4, URZ ;  /* 0x000000ff00047c82 */ /* 0x000fe20008000000 */
[----:B------:R-:W-:Y:S01]  /*aa00*/  IMAD.MOV.U32 R27, RZ, RZ, RZ ;  /* 0x000000ffff1b7224 */ /* 0x000fe200078e00ff */
[----:B------:R-:W-:-:S07]  /*aa10*/  LOP3.LUT R31, R8, 0x80000000, RZ, 0xfc, !PT ;  /* 0x80000000081f7812 */ /* 0x000fce00078efcff */
.L_x_120:
[----:B------:R-:W0:Y:S02]  /*aa20*/  LDC.64 R18, c[0x4][RZ] ;  /* 0x01000000ff127b82 */ /* 0x000e240000000a00 */
[----:B0-----:R-:W-:-:S05]  /*aa30*/  IMAD.WIDE.U32 R20, R27, 0x4, R18 ;  /* 0x000000041b147825 */ /* 0x001fca00078e0012 */
[----:B------:R-:W2:Y:S01]  /*aa40*/  LDG.E.CONSTANT R18, desc[UR6][R20.64] ;  /* 0x0000000614127981 */ /* 0x000ea2000c1e9900 */
[C---:B------:R-:W-:Y:S02]  /*aa50*/  IMAD.SHL.U32 R8, R27.reuse, 0x4, RZ ;  /* 0x000000041b087824 */ /* 0x040fe400078e00ff */
[----:B------:R-:W-:-:S03]  /*aa60*/  VIADD R27, R27, 0x1 ;  /* 0x000000011b1b7836 */ /* 0x000fc60000000000 */
[C---:B------:R-:W-:Y:S02]  /*aa70*/  ISETP.EQ.AND P0, PT, R8.reuse, RZ, PT ;  /* 0x000000ff0800720c */ /* 0x040fe40003f02270 */
[C---:B------:R-:W-:Y:S02]  /*aa80*/  ISETP.EQ.AND P5, PT, R8.reuse, 0x4, PT ;  /* 0x000000040800780c */ /* 0x040fe40003fa2270 */
[C---:B------:R-:W-:Y:S02]  /*aa90*/  ISETP.EQ.AND P4, PT, R8.reuse, 0x8, PT ;  /* 0x000000080800780c */ /* 0x040fe40003f82270 */
[C---:B------:R-:W-:Y:S02]  /*aaa0*/  ISETP.EQ.AND P3, PT, R8.reuse, 0xc, PT ;  /* 0x0000000c0800780c */ /* 0x040fe40003f62270 */
[C---:B------:R-:W-:Y:S02]  /*aab0*/  ISETP.EQ.AND P2, PT, R8.reuse, 0x10, PT ;  /* 0x000000100800780c */ /* 0x040fe40003f42270 */
[----:B------:R-:W-:Y:S01]  /*aac0*/  ISETP.EQ.AND P1, PT, R8, 0x14, PT ;  /* 0x000000140800780c */ /* 0x000fe20003f22270 */
[----:B--2---:R-:W-:-:S03]  /*aad0*/  IMAD.WIDE.U32 R18, R18, R31, RZ ;  /* 0x0000001f12127225 */ /* 0x004fc600078e00ff */
[----:B------:R-:W-:-:S04]  /*aae0*/  IADD3 R8, P6, PT, R18, R7, RZ ;  /* 0x0000000712087210 */ /* 0x000fc80007fde0ff */
[----:B------:R-:W-:Y:S01]  /*aaf0*/  IADD3.X R7, PT, PT, R19, UR4, RZ, P6, !PT ;  /* 0x0000000413077c10 */ /* 0x000fe2000b7fe4ff */
[--C-:B------:R-:W-:Y:S01]  /*ab00*/  @P0 IMAD.MOV.U32 R9, RZ, RZ, R8.reuse ;  /* 0x000000ffff090224 */ /* 0x100fe200078e0008 */
[----:B------:R-:W-:Y:S01]  /*ab10*/  ISETP.NE.AND P6, PT, R27, 0x6, PT ;  /* 0x000000061b00780c */ /* 0x000fe20003fc5270 */
[--C-:B------:R-:W-:Y:S01]  /*ab20*/  @P5 IMAD.MOV.U32 R10, RZ, RZ, R8.reuse ;  /* 0x000000ffff0a5224 */ /* 0x100fe200078e0008 */
[----:B------:R-:W-:Y:S01]  /*ab30*/  @P2 MOV R13, R8 ;  /* 0x00000008000d2202 */ /* 0x000fe20000000f00 */
[--C-:B------:R-:W-:Y:S02]  /*ab40*/  @P4 IMAD.MOV.U32 R11, RZ, RZ, R8.reuse ;  /* 0x000000ffff0b4224 */ /* 0x100fe400078e0008 */
[--C-:B------:R-:W-:Y:S02]  /*ab50*/  @P3 IMAD.MOV.U32 R12, RZ, RZ, R8.reuse ;  /* 0x000000ffff0c3224 */ /* 0x100fe400078e0008 */
[----:B------:R-:W-:-:S06]  /*ab60*/  @P1 IMAD.MOV.U32 R14, RZ, RZ, R8 ;  /* 0x000000ffff0e1224 */ /* 0x000fcc00078e0008 */
[----:B------:R-:W-:Y:S05]  /*ab70*/  @P6 BRA `(.L_x_120) ;  /* 0xfffffffc00a86947 */ /* 0x000fea000383ffff */
        /* <DEDUP_REMOVED lines=37> */
[----:B------:R-:W-:-:S07]  /*add0*/  SHF.L.W.U32.HI R8, R18, R19, R8 ;  /* 0x0000001312087219 */ /* 0x000fce0000010e08 */
[----:B------:R-:W-:-:S05]  /*ade0*/  @P0 IMAD.MOV.U32 R9, RZ, RZ, R7 ;  /* 0x000000ffff090224 */ /* 0x000fca00078e0007 */
[----:B------:R-:W-:-:S07]  /*adf0*/  SHF.L.W.U32.HI R18, R9, R19, R18 ;  /* 0x0000001309127219 */ /* 0x000fce0000010e12 */
.L_x_122:
[----:B------:R-:W-:Y:S05]  /*ae00*/  BSYNC.RECONVERGENT B2 ;  /* 0x0000000000027941 */ /* 0x000fea0003800200 */
.L_x_121:
        /* <DEDUP_REMOVED lines=18> */
.L_x_119:
[----:B------:R-:W-:Y:S05]  /*af30*/  BSYNC.RECONVERGENT B1 ;  /* 0x0000000000017941 */ /* 0x000fea0003800200 */
.L_x_118:
[----:B------:R-:W-:Y:S01]  /*af40*/  FMUL R9, R7, R7 ;  /* 0x0000000707097220 */ /* 0x000fe20000400000 */
[C---:B------:R-:W-:Y:S01]  /*af50*/  LOP3.LUT R2, R8.reuse, 0x1, RZ, 0xc0, !PT ;  /* 0x0000000108027812 */ /* 0x040fe200078ec0ff */
[----:B------:R-:W-:Y:S01]  /*af60*/  FFMA R26, R29, -0.5, R4 ;  /* 0xbf0000001d1a7823 */ /* 0x000fe20000000004 */
[----:B------:R-:W-:Y:S01]  /*af70*/  LOP3.LUT P1, RZ, R8, 0x2, RZ, 0xc0, !PT ;  /* 0x0000000208ff7812 */ /* 0x000fe2000782c0ff */
[----:B------:R-:W-:Y:S01]  /*af80*/  FFMA R15, R9, R15, -0.0013887860113754868507 ;  /* 0xbab607ed090f7423 */ /* 0x000fe2000000000f */
[----:B------:R-:W-:-:S04]  /*af90*/  ISETP.NE.U32.AND P0, PT, R2, 0x1, PT ;  /* 0x000000010200780c */ /* 0x000fc80003f05070 */
[----:B------:R-:W-:Y:S02]  /*afa0*/  FSEL R16, R16, 0.041666727513074874878, P0 ;  /* 0x3d2aaabb10107808 */ /* 0x000fe40000000000 */
[----:B------:R-:W-:Y:S02]  /*afb0*/  FSEL R15, R15, -0.00019574658654164522886, !P0 ;  /* 0xb94d41530f0f7808 */ /* 0x000fe40004000000 */
[----:B------:R-:W-:Y:S02]  /*afc0*/  FSEL R7, R7, 1, P0 ;  /* 0x3f80000007077808 */ /* 0x000fe40000000000 */
[----:B------:R-:W-:Y:S01]  /*afd0*/  FSEL R17, -R17, -0.4999999701976776123, P0 ;  /* 0xbeffffff11117808 */ /* 0x000fe20000000100 */
[C---:B------:R-:W-:Y:S02]  /*afe0*/  FFMA R16, R9.reuse, R15, R16 ;  /* 0x0000000f09107223 */ /* 0x040fe40000000010 */
[C---:B------:R-:W-:Y:S02]  /*aff0*/  FFMA R2, R9.reuse, R7, RZ ;  /* 0x0000000709027223 */ /* 0x040fe400000000ff */
[----:B------:R-:W-:-:S04]  /*b000*/  FFMA R16, R9, R16, R17 ;  /* 0x0000001009107223 */ /* 0x000fc80000000011 */
[----:B------:R-:W-:-:S04]  /*b010*/  FFMA R7, R2, R16, R7 ;  /* 0x0000001002077223 */ /* 0x000fc80000000007 */
[----:B------:R-:W-:-:S04]  /*b020*/  @P1 FADD R7, RZ, -R7 ;  /* 0x80000007ff071221 */ /* 0x000fc80000000000 */
[----:B------:R-:W-:-:S07]  /*b030*/  FFMA R6, R6, R7, R5 ;  /* 0x0000000706067223 */ /* 0x000fce0000000005 */
.L_x_82:
[----:B------:R-:W-:Y:S05]  /*b040*/  BSYNC.RECONVERGENT B0 ;  /* 0x0000000000007941 */ /* 0x000fea0003800200 */
.L_x_40:
[----:B------:R-:W-:Y:S01]  /*b050*/  FFMA R25, R25, -0.5, R4 ;  /* 0xbf00000019197823 */ /* 0x000fe20000000004 */
[----:B------:R-:W-:Y:S08]  /*b060*/  FRND.CEIL R2, R23 ;  /* 0x0000001700027307 */ /* 0x000ff00000209000 */
[----:B------:R-:W0:Y:S02]  /*b070*/  F2I.CEIL.NTZ R14, R25 ;  /* 0x00000019000e7305 */ /* 0x000e24000020b100 */
[----:B0-----:R-:W-:-:S04]  /*b080*/  I2FP.F32.S32 R5, R14 ;  /* 0x0000000e00057245 */ /* 0x001fc80000201400 */
[----:B------:R-:W-:-:S13]  /*b090*/  FSETP.GE.AND P0, PT, R2, R5, PT ;  /* 0x000000050200720b */ /* 0x000fda0003f06000 */
[----:B------:R-:W-:Y:S05]  /*b0a0*/  @!P0 EXIT ;  /* 0x000000000000894d */ /* 0x000fea0003800000 */
[----:B------:R-:W0:Y:S01]  /*b0b0*/  LDCU.64 UR10, c[0x0][0x398] ;  /* 0x00007300ff0a77ac */ /* 0x000e220008000a00 */
[--C-:B------:R-:W-:Y:S01]  /*b0c0*/  FFMA R9, R6, -0.5, R3.reuse ;  /* 0xbf00000006097823 */ /* 0x100fe20000000003 */
[--C-:B------:R-:W-:Y:S01]  /*b0d0*/  FFMA R15, R32, 0.5, R3.reuse ;  /* 0x3f000000200f7823 */ /* 0x100fe20000000003 */
[----:B------:R-:W-:Y:S01]  /*b0e0*/  FFMA R24, R24, -0.5, R3 ;  /* 0xbf00000018187823 */ /* 0x000fe20000000003 */
[----:B------:R-:W1:Y:S01]  /*b0f0*/  LDCU.64 UR8, c[0x0][0x3a0] ;  /* 0x00007400ff0877ac */ /* 0x000e620008000a00 */
[-C--:B------:R-:W-:Y:S01]  /*b100*/  FMUL R3, R9, R26.reuse ;  /* 0x0000001a09037220 */ /* 0x080fe20000400000 */
[----:B------:R-:W-:Y:S01]  /*b110*/  FADD R5, -R25, R26 ;  /* 0x0000001a19057221 */ /* 0x000fe20000000100 */
[----:B------:R-:W2:Y:S01]  /*b120*/  F2I.CEIL.NTZ R10, R24 ;  /* 0x00000018000a7305 */ /* 0x000ea2000020b100 */
[----:B------:R-:W3:Y:S01]  /*b130*/  LDCU UR4, c[0x0][0x384] ;  /* 0x00007080ff0477ac */ /* 0x000ee20008000800 */
[C---:B------:R-:W-:Y:S01]  /*b140*/  FFMA R6, R22.reuse, R25, -R3 ;  /* 0x0000001916067223 */ /* 0x040fe20000000803 */
[----:B------:R-:W-:Y:S01]  /*b150*/  FMUL R3, R15, R26 ;  /* 0x0000001a0f037220 */ /* 0x000fe20000400000 */
[----:B------:R-:W-:Y:S01]  /*b160*/  FADD R12, R23, -R28 ;  /* 0x8000001c170c7221 */ /* 0x000fe20000000000 */
[C---:B------:R-:W-:Y:S01]  /*b170*/  FMUL R7, R9.reuse, R28 ;  /* 0x0000001c09077220 */ /* 0x040fe20000400000 */
[----:B------:R-:W-:Y:S01]  /*b180*/  FADD R11, R9, -R24 ;  /* 0x80000018090b7221 */ /* 0x000fe20000000000 */
[C---:B------:R-:W-:Y:S01]  /*b190*/  FFMA R3, R22.reuse, R26, -R3 ;  /* 0x0000001a16037223 */ /* 0x040fe20000000803 */
[C---:B------:R-:W-:Y:S01]  /*b1a0*/  FADD R26, -R23.reuse, R26 ;  /* 0x0000001a171a7221 */ /* 0x040fe20000000100 */
[-C--:B------:R-:W-:Y:S01]  /*b1b0*/  FMUL R23, R23, R24.reuse ;  /* 0x0000001817177220 */ /* 0x080fe20000400000 */
[C---:B------:R-:W-:Y:S01]  /*b1c0*/  FADD R8, -R25.reuse, R28 ;  /* 0x0000001c19087221 */ /* 0x040fe20000000100 */
[----:B0-----:R-:W-:Y:S01]  /*b1d0*/  UIADD3 UR10, UP0, UPT, UR10, 0x20, URZ ;  /* 0x000000200a0a7890 */ /* 0x001fe2000ff1e0ff */
[----:B------:R0:W4:Y:S01]  /*b1e0*/  FRND.CEIL R4, R22 ;  /* 0x0000001600047307 */ /* 0x0001220000209000 */
[----:B------:R-:W-:Y:S01]  /*b1f0*/  FADD R9, -R22, R9 ;  /* 0x0000000916097221 */ /* 0x000fe20000000100 */
[----:B------:R-:W-:Y:S01]  /*b200*/  FFMA R7, R25, R24, -R7 ;  /* 0x0000001819077223 */ /* 0x000fe20000000807 */
[----:B-1----:R-:W-:Y:S01]  /*b210*/  UIADD3 UR8, UP1, UPT, UR8, 0x20, URZ ;  /* 0x0000002008087890 */ /* 0x002fe2000ff3e0ff */
[C---:B------:R-:W-:Y:S01]  /*b220*/  FADD R13, -R15.reuse, R24 ;  /* 0x000000180f0d7221 */ /* 0x040fe20000000100 */
[----:B------:R-:W-:Y:S01]  /*b230*/  FFMA R28, R15, R28, -R23 ;  /* 0x0000001c0f1c7223 */ /* 0x000fe20000000817 */
[----:B------:R-:W-:Y:S01]  /*b240*/  UIADD3.X UR11, UPT, UPT, URZ, UR11, URZ, UP0, !UPT ;  /* 0x0000000bff0b7290 */ /* 0x000fe200087fe4ff */
[----:B---3--:R-:W-:Y:S01]  /*b250*/  IMAD R0, R0, UR4, RZ ;  /* 0x0000000400007c24 */ /* 0x008fe2000f8e02ff */
[----:B------:R-:W-:Y:S01]  /*b260*/  ULOP3.LUT UR5, UR4, 0x7ffffff0, URZ, 0xc0, !UPT ;  /* 0x7ffffff004057892 */ /* 0x000fe2000f8ec0ff */
[----:B0-----:R-:W-:Y:S01]  /*b270*/  FADD R22, -R22, R15 ;  /* 0x0000000f16167221 */ /* 0x001fe20000000100 */
[----:B------:R-:W-:-:S02]  /*b280*/  UIADD3.X UR9, UPT, UPT, URZ, UR9, URZ, UP1, !UPT ;  /* 0x00000009ff097290 */ /* 0x000fc40008ffe4ff */
[----:B------:R-:W-:Y:S02]  /*b290*/  ULOP3.LUT UR13, UR4, 0xf, URZ, 0xc0, !UPT ;  /* 0x0000000f040d7892 */ /* 0x000fe4000f8ec0ff */
[----:B------:R-:W-:Y:S02]  /*b2a0*/  ULOP3.LUT UR14, UR4, 0x7, URZ, 0xc0, !UPT ;  /* 0x00000007040e7892 */ /* 0x000fe4000f8ec0ff */
[----:B------:R-:W-:Y:S02]  /*b2b0*/  ULOP3.LUT UR15, UR4, 0x3, URZ, 0xc0, !UPT ;  /* 0x00000003040f7892 */ /* 0x000fe4000f8ec0ff */
[----:B--2-4-:R-:W-:-:S12]  /*b2c0*/  UIADD3 UR12, UPT, UPT, -UR5, URZ, URZ ;  /* 0x000000ff050c7290 */ /* 0x014fd8000fffe1ff */
.L_x_132:
[----:B------:R-:W-:Y:S01]  /*b2d0*/  I2FP.F32.S32 R15, R10 ;  /* 0x0000000a000f7245 */ /* 0x000fe20000201400 */
[----:B------:R-:W-:Y:S03]  /*b2e0*/  BSSY.RECONVERGENT B0, `(.L_x_123) ;  /* 0x000009b000007945 */ /* 0x000fe60003800200 */
[----:B------:R-:W-:-:S13]  /*b2f0*/  FSETP.GE.AND P0, PT, R4, R15, PT ;  /* 0x0000000f0400720b */ /* 0x000fda0003f06000 */
[----:B-123--:R-:W-:Y:S05]  /*b300*/  @!P0 BRA `(.L_x_124) ;  /* 0x0000000800608947 */ /* 0x00efea0003800000 */
[----:B------:R-:W0:Y:S01]  /*b310*/  I2F.F64 R16, R14 ;  /* 0x0000000e00107312 */ /* 0x000e220000201c00 */
[----:B------:R-:W-:Y:S01]  /*b320*/  MOV R15, R10 ;  /* 0x0000000a000f7202 */ /* 0x000fe20000000f00 */
[----:B0-----:R-:W-:-:S10]  /*b330*/  DADD R16, R16, 0.5 ;  /* 0x3fe0000010107429 */ /* 0x001fd40000000000 */
[----:B------:R-:W0:Y:S02]  /*b340*/  F2F.F32.F64 R16, R16 ;  /* 0x0000001000107310 */ /* 0x000e240000301000 */
[-C--:B0-----:R-:W-:Y:S01]  /*b350*/  FMUL R21, R13, R16.reuse ;  /* 0x000000100d157220 */ /* 0x081fe20000400000 */
[-C--:B------:R-:W-:Y:S01]  /*b360*/  FMUL R20, R9, R16.reuse ;  /* 0x0000001009147220 */ /* 0x080fe20000400000 */
[-C--:B------:R-:W-:Y:S01]  /*b370*/  FMUL R23, R22, R16.reuse ;  /* 0x0000001016177220 */ /* 0x080fe20000400000 */
[----:B------:R-:W-:-:S07]  /*b380*/  FMUL R25, R11, R16 ;  /* 0x000000100b197220 */ /* 0x000fce0000400000 */
.L_x_131:
[----:B------:R-:W0:Y:S01]  /*b390*/  I2F.F64 R16, R15 ;  /* 0x0000000f00107312 */ /* 0x000e220000201c00 */
[----:B------:R-:W-:Y:S01]  /*b3a0*/  BSSY.RECONVERGENT B1, `(.L_x_125) ;  /* 0x000008a000017945 */ /* 0x000fe20003800200 */
[----:B0-----:R-:W-:-:S10]  /*b3b0*/  DADD R16, R16, 0.5 ;  /* 0x3fe0000010107429 */ /* 0x001fd40000000000 */
[----:B------:R-:W0:Y:S02]  /*b3c0*/  F2F.F32.F64 R17, R16 ;  /* 0x0000001000117310 */ /* 0x000e240000301000 */
[-C--:B0123--:R-:W-:Y:S01]  /*b3d0*/  FFMA R19, R12, R17.reuse, R21 ;  /* 0x000000110c137223 */ /* 0x08ffe20000000015 */
[----:B------:R-:W-:-:S03]  /*b3e0*/  FFMA R27, R5, R17, R20 ;  /* 0x00000011051b7223 */ /* 0x000fc60000000014 */
[----:B------:R-:W-:Y:S01]  /*b3f0*/  FADD R19, R28, R19 ;  /* 0x000000131c137221 */ /* 0x000fe20000000000 */
[----:B------:R-:W-:-:S04]  /*b400*/  FADD R18, R6, R27 ;  /* 0x0000001b06127221 */ /* 0x000fc80000000000 */
[----:B------:R-:W-:-:S05]  /*b410*/  FMUL R18, R19, R18 ;  /* 0x0000001213127220 */ /* 0x000fca0000400000 */
[----:B------:R-:W-:-:S13]  /*b420*/  FSETP.GTU.AND P0, PT, R18, RZ, PT ;  /* 0x000000ff1200720b */ /* 0x000fda0003f0c000 */
[----:B------:R-:W-:Y:S05]  /*b430*/  @P0 BRA `(.L_x_126) ;  /* 0x0000000800000947 */ /* 0x000fea0003800000 */
[----:B------:R-:W0:Y:S01]  /*b440*/  LDC R19, c[0x0][0x384] ;  /* 0x0000e100ff137b82 */ /* 0x000e220000000800 */
[-C--:B------:R-:W-:Y:S01]  /*b450*/  FFMA R16, R26, R17.reuse, R23 ;  /* 0x000000111a107223 */ /* 0x080fe20000000017 */
[----:B------:R-:W-:-:S03]  /*b460*/  FFMA R18, R8, R17, R25 ;  /* 0x0000001108127223 */ /* 0x000fc60000000019 */
[----:B------:R-:W-:Y:S01]  /*b470*/  FADD R16, R3, R16 ;  /* 0x0000001003107221 */ /* 0x000fe20000000000 */
[----:B------:R-:W-:-:S04]  /*b480*/  FADD R17, R7, R18 ;  /* 0x0000001207117221 */ /* 0x000fc80000000000 */
[----:B------:R-:W-:Y:S01]  /*b490*/  FMUL R16, R16, R17 ;  /* 0x0000001110107220 */ /* 0x000fe20000400000 */
[----:B0-----:R-:W-:-:S04]  /*b4a0*/  ISETP.GE.AND P0, PT, R19, 0x1, PT ;  /* 0x000000011300780c */ /* 0x001fc80003f06270 */
[----:B------:R-:W-:-:S13]  /*b4b0*/  FSETP.GTU.OR P0, PT, R16, RZ, !P0 ;  /* 0x000000ff1000720b */ /* 0x000fda000470c400 */
[----:B------:R-:W-:Y:S05]  /*b4c0*/  @P0 BRA `(.L_x_126) ;  /* 0x0000000400dc0947 */ /* 0x000fea0003800000 */
[----:B------:R-:W0:Y:S01]  /*b4d0*/  LDCU UR4, c[0x0][0x38c] ;  /* 0x00007180ff0477ac */ /* 0x000e220008000800 */
[----:B------:R-:W-:Y:S01]  /*b4e0*/  ISETP.GE.U32.AND P0, PT, R19, 0x10, PT ;  /* 0x000000101300780c */ /* 0x000fe20003f06070 */
[----:B0-----:R-:W-:Y:S01]  /*b4f0*/  IMAD R24, R14, UR4, R15 ;  /* 0x000000040e187c24 */ /* 0x001fe2000f8e020f */
[----:B------:R-:W-:-:S03]  /*b500*/  UMOV UR4, URZ ;  /* 0x000000ff00047c82 */ /* 0x000fc60008000000 */
[----:B------:R-:W-:-:S08]  /*b510*/  IMAD R24, R24, R19, RZ ;  /* 0x0000001318187224 */ /* 0x000fd000078e02ff */
[----:B------:R-:W-:Y:S05]  /*b520*/  @!P0 BRA `(.L_x_127) ;  /* 0x0000000000bc8947 */ /* 0x000fea0003800000 */
[----:B------:R-:W-:Y:S01]  /*b530*/  IMAD.MOV.U32 R27, RZ, RZ, R24 ;  /* 0x000000ffff1b7224 */ /* 0x000fe200078e0018 */
[----:B------:R-:W-:Y:S01]  /*b540*/  UMOV UR4, UR12 ;  /* 0x0000000c00047c82 */ /* 0x000fe20008000000 */
[----:B------:R-:W-:-:S07]  /*b550*/  IMAD.MOV.U32 R29, RZ, RZ, R0 ;  /* 0x000000ffff1d7224 */ /* 0x000fce00078e0000 */
.L_x_128:
[----:B------:R-:W-:Y:S02]  /*b560*/  IMAD.U32 R18, RZ, RZ, UR10 ;  /* 0x0000000aff127e24 */ /* 0x000fe4000f8e00ff */
[----:B------:R-:W-:Y:S02]  /*b570*/  IMAD.U32 R19, RZ, RZ, UR11 ;  /* 0x0000000bff137e24 */ /* 0x000fe4000f8e00ff */
[----:B------:R-:W-:-:S05]  /*b580*/  IMAD.WIDE R18, R29, 0x4, R18 ;  /* 0x000000041d127825 */ /* 0x000fca00078e0212 */
[----:B----4-:R-:W2:Y:S01]  /*b590*/  LDG.E R31, desc[UR6][R18.64+-0x20] ;  /* 0xffffe006121f7981 */ /* 0x010ea2000c1e1900 */
[----:B------:R-:W-:Y:S02]  /*b5a0*/  IMAD.U32 R16, RZ, RZ, UR8 ;  /* 0x00000008ff107e24 */ /* 0x000fe4000f8e00ff */
[----:B------:R-:W-:Y:S02]  /*b5b0*/  IMAD.U32 R17, RZ, RZ, UR9 ;  /* 0x00000009ff117e24 */ /* 0x000fe4000f8e00ff */
[----:B------:R-:W-:-:S05]  /*b5c0*/  IMAD.WIDE R16, R27, 0x4, R16 ;  /* 0x000000041b107825 */ /* 0x000fca00078e0210 */
[----:B--2---:R0:W-:Y:S04]  /*b5d0*/  STG.E desc[UR6][R16.64+-0x20], R31 ;  /* 0xffffe01f10007986 */ /* 0x0041e8000c101906 */
[----:B------:R-:W2:Y:S04]  /*b5e0*/  LDG.E R33, desc[UR6][R18.64+-0x1c] ;  /* 0xffffe40612217981 */ /* 0x000ea8000c1e1900 */
[----:B--2---:R1:W-:Y:S04]  /*b5f0*/  STG.E desc[UR6][R16.64+-0x1c], R33 ;  /* 0xffffe42110007986 */ /* 0x0043e8000c101906 */
[----:B------:R-:W2:Y:S04]  /*b600*/  LDG.E R35, desc[UR6][R18.64+-0x18] ;  /* 0xffffe80612237981 */ /* 0x000ea8000c1e1900 */
[----:B--2---:R2:W-:Y:S04]  /*b610*/  STG.E desc[UR6][R16.64+-0x18], R35 ;  /* 0xffffe82310007986 */ /* 0x0045e8000c101906 */
[----:B------:R-:W3:Y:S04]  /*b620*/  LDG.E R37, desc[UR6][R18.64+-0x14] ;  /* 0xffffec0612257981 */ /* 0x000ee8000c1e1900 */
[----:B---3--:R3:W-:Y:S04]  /*b630*/  STG.E desc[UR6][R16.64+-0x14], R37 ;  /* 0xffffec2510007986 */ /* 0x0087e8000c101906 */
[----:B------:R-:W4:Y:S04]  /*b640*/  LDG.E R30, desc[UR6][R18.64+-0x10] ;  /* 0xfffff006121e7981 */ /* 0x000f28000c1e1900 */
[----:B----4-:R4:W-:Y:S04]  /*b650*/  STG.E desc[UR6][R16.64+-0x10], R30 ;  /* 0xfffff01e10007986 */ /* 0x0109e8000c101906 */
[----:B------:R-:W5:Y:S04]  /*b660*/  LDG.E R32, desc[UR6][R18.64+-0xc] ;  /* 0xfffff40612207981 */ /* 0x000f68000c1e1900 */
[----:B-----5:R5:W-:Y:S04]  /*b670*/  STG.E desc[UR6][R16.64+-0xc], R32 ;  /* 0xfffff42010007986 */ /* 0x020be8000c101906 */
[----:B0-----:R-:W2:Y:S04]  /*b680*/  LDG.E R31, desc[UR6][R18.64+-0x8] ;  /* 0xfffff806121f7981 */ /* 0x001ea8000c1e1900 */
[----:B--2---:R0:W-:Y:S04]  /*b690*/  STG.E desc[UR6][R16.64+-0x8], R31 ;  /* 0xfffff81f10007986 */ /* 0x0041e8000c101906 */
[----:B-1----:R-:W2:Y:S04]  /*b6a0*/  LDG.E R33, desc[UR6][R18.64+-0x4] ;  /* 0xfffffc0612217981 */ /* 0x002ea8000c1e1900 */
[----:B--2---:R1:W-:Y:S04]  /*b6b0*/  STG.E desc[UR6][R16.64+-0x4], R33 ;  /* 0xfffffc2110007986 */ /* 0x0043e8000c101906 */
[----:B------:R-:W2:Y:S04]  /*b6c0*/  LDG.E R35, desc[UR6][R18.64] ;  /* 0x0000000612237981 */ /* 0x000ea8000c1e1900 */
[----:B--2---:R2:W-:Y:S04]  /*b6d0*/  STG.E desc[UR6][R16.64], R35 ;  /* 0x0000002310007986 */ /* 0x0045e8000c101906 */
[----:B---3--:R-:W3:Y:S04]  /*b6e0*/  LDG.E R37, desc[UR6][R18.64+0x4] ;  /* 0x0000040612257981 */ /* 0x008ee8000c1e1900 */
[----:B---3--:R3:W-:Y:S04]  /*b6f0*/  STG.E desc[UR6][R16.64+0x4], R37 ;  /* 0x0000042510007986 */ /* 0x0087e8000c101906 */
[----:B----4-:R-:W4:Y:S04]  /*b700*/  LDG.E R30, desc[UR6][R18.64+0x8] ;  /* 0x00000806121e7981 */ /* 0x010f28000c1e1900 */
[----:B----4-:R4:W-:Y:S04]  /*b710*/  STG.E desc[UR6][R16.64+0x8], R30 ;  /* 0x0000081e10007986 */ /* 0x0109e8000c101906 */
[----:B-----5:R-:W5:Y:S04]  /*b720*/  LDG.E R32, desc[UR6][R18.64+0xc] ;  /* 0x00000c0612207981 */ /* 0x020f68000c1e1900 */
[----:B-----5:R4:W-:Y:S04]  /*b730*/  STG.E desc[UR6][R16.64+0xc], R32 ;  /* 0x00000c2010007986 */ /* 0x0209e8000c101906 */
[----:B0-----:R-:W5:Y:S04]  /*b740*/  LDG.E R31, desc[UR6][R18.64+0x10] ;  /* 0x00001006121f7981 */ /* 0x001f68000c1e1900 */
[----:B-----5:R4:W-:Y:S04]  /*b750*/  STG.E desc[UR6][R16.64+0x10], R31 ;  /* 0x0000101f10007986 */ /* 0x0209e8000c101906 */
[----:B-1----:R-:W5:Y:S04]  /*b760*/  LDG.E R33, desc[UR6][R18.64+0x14] ;  /* 0x0000140612217981 */ /* 0x002f68000c1e1900 */
[----:B-----5:R4:W-:Y:S04]  /*b770*/  STG.E desc[UR6][R16.64+0x14], R33 ;  /* 0x0000142110007986 */ /* 0x0209e8000c101906 */
[----:B--2---:R-:W2:Y:S04]  /*b780*/  LDG.E R35, desc[UR6][R18.64+0x18] ;  /* 0x0000180612237981 */ /* 0x004ea8000c1e1900 */
[----:B--2---:R4:W-:Y:S04]  /*b790*/  STG.E desc[UR6][R16.64+0x18], R35 ;  /* 0x0000182310007986 */ /* 0x0049e8000c101906 */
[----:B---3--:R-:W2:Y:S01]  /*b7a0*/  LDG.E R37, desc[UR6][R18.64+0x1c] ;  /* 0x00001c0612257981 */ /* 0x008ea2000c1e1900 */
[----:B------:R-:W-:Y:S01]  /*b7b0*/  UIADD3 UR4, UPT, UPT, UR4, 0x10, URZ ;  /* 0x0000001004047890 */ /* 0x000fe2000fffe0ff */
[----:B------:R-:W-:-:S02]  /*b7c0*/  VIADD R29, R29, 0x10 ;  /* 0x000000101d1d7836 */ /* 0x000fc40000000000 */
[----:B------:R-:W-:Y:S01]  /*b7d0*/  VIADD R27, R27, 0x10 ;  /* 0x000000101b1b7836 */ /* 0x000fe20000000000 */
[----:B------:R-:W-:Y:S01]  /*b7e0*/  UISETP.NE.AND UP0, UPT, UR4, URZ, UPT ;  /* 0x000000ff0400728c */ /* 0x000fe2000bf05270 */
[----:B--2---:R4:W-:Y:S08]  /*b7f0*/  STG.E desc[UR6][R16.64+0x1c], R37 ;  /* 0x00001c2510007986 */ /* 0x0049f0000c101906 */
[----:B------:R-:W-:Y:S05]  /*b800*/  BRA.U UP0, `(.L_x_128) ;  /* 0xfffffffd00547547 */ /* 0x000fea000b83ffff */
[----:B------:R-:W-:-:S05]  /*b810*/  UMOV UR4, UR5 ;  /* 0x0000000500047c82 */ /* 0x000fca0008000000 */
.L_x_127:
[----:B------:R-:W-:-:S09]  /*b820*/  UISETP.NE.AND UP0, UPT, UR13, URZ, UPT ;  /* 0x000000ff0d00728c */ /* 0x000fd2000bf05270 */
[----:B------:R-:W-:Y:S05]  /*b830*/  BRA.U !UP0, `(.L_x_126) ;  /* 0x0000000508007547 */ /* 0x000fea000b800000 */
[----:B------:R-:W-:Y:S02]  /*b840*/  UIADD3 UR16, UPT, UPT, UR13, -0x1, URZ ;  /* 0xffffffff0d107890 */ /* 0x000fe4000fffe0ff */
[----:B------:R-:W-:Y:S02]  /*b850*/  UISETP.NE.AND UP1, UPT, UR14, URZ, UPT ;  /* 0x000000ff0e00728c */ /* 0x000fe4000bf25270 */
[----:B------:R-:W-:-:S09]  /*b860*/  UISETP.GE.U32.AND UP0, UPT, UR16, 0x7, UPT ;  /* 0x000000071000788c */ /* 0x000fd2000bf06070 */
[----:B------:R-:W-:Y:S05]  /*b870*/  BRA.U !UP0, `(.L_x_129) ;  /* 0x00000001085c7547 */ /* 0x000fea000b800000 */
[----:B----4-:R-:W0:Y:S01]  /*b880*/  LDC.64 R16, c[0x0][0x398] ;  /* 0x0000e600ff107b82 */ /* 0x010e220000000a00 */
[----:B------:R-:W-:-:S05]  /*b890*/  IADD3 R19, PT, PT, R0, UR4, RZ ;  /* 0x0000000400137c10 */ /* 0x000fca000fffe0ff */
[----:B0-----:R-:W-:Y:S02]  /*b8a0*/  IMAD.WIDE R16, R19, 0x4, R16 ;  /* 0x0000000413107825 */ /* 0x001fe400078e0210 */
[----:B------:R-:W0:Y:S03]  /*b8b0*/  LDC.64 R18, c[0x0][0x3a0] ;  /* 0x0000e800ff127b82 */ /* 0x000e260000000a00 */
[----:B------:R-:W2:Y:S01]  /*b8c0*/  LDG.E R27, desc[UR6][R16.64] ;  /* 0x00000006101b7981 */ /* 0x000ea2000c1e1900 */
[----:B------:R-:W-:-:S04]  /*b8d0*/  VIADD R29, R24, UR4 ;  /* 0x00000004181d7c36 */ /* 0x000fc80008000000 */
[----:B0-----:R-:W-:-:S05]  /*b8e0*/  IMAD.WIDE R18, R29, 0x4, R18 ;  /* 0x000000041d127825 */ /* 0x001fca00078e0212 */
[----:B--2---:R0:W-:Y:S04]  /*b8f0*/  STG.E desc[UR6][R18.64], R27 ;  /* 0x0000001b12007986 */ /* 0x0041e8000c101906 */
[----:B------:R-:W2:Y:S04]  /*b900*/  LDG.E R29, desc[UR6][R16.64+0x4] ;  /* 0x00000406101d7981 */ /* 0x000ea8000c1e1900 */
[----:B--2---:R1:W-:Y:S04]  /*b910*/  STG.E desc[UR6][R18.64+0x4], R29 ;  /* 0x0000041d12007986 */ /* 0x0043e8000c101906 */
[----:B------:R-:W2:Y:S04]  /*b920*/  LDG.E R31, desc[UR6][R16.64+0x8] ;  /* 0x00000806101f7981 */ /* 0x000ea8000c1e1900 */
[----:B--2---:R2:W-:Y:S04]  /*b930*/  STG.E desc[UR6][R18.64+0x8], R31 ;  /* 0x0000081f12007986 */ /* 0x0045e8000c101906 */
[----:B------:R-:W3:Y:S04]  /*b940*/  LDG.E R33, desc[UR6][R16.64+0xc] ;  /* 0x00000c0610217981 */ /* 0x000ee8000c1e1900 */
[----:B---3--:R2:W-:Y:S04]  /*b950*/  STG.E desc[UR6][R18.64+0xc], R33 ;  /* 0x00000c2112007986 */ /* 0x0085e8000c101906 */
[----:B------:R-:W3:Y:S04]  /*b960*/  LDG.E R35, desc[UR6][R16.64+0x10] ;  /* 0x0000100610237981 */ /* 0x000ee8000c1e1900 */
[----:B---3--:R2:W-:Y:S04]  /*b970*/  STG.E desc[UR6][R18.64+0x10], R35 ;  /* 0x0000102312007986 */ /* 0x0085e8000c101906 */
[----:B------:R-:W3:Y:S04]  /*b980*/  LDG.E R37, desc[UR6][R16.64+0x14] ;  /* 0x0000140610257981 */ /* 0x000ee8000c1e1900 */
[----:B---3--:R2:W-:Y:S04]  /*b990*/  STG.E desc[UR6][R18.64+0x14], R37 ;  /* 0x0000142512007986 */ /* 0x0085e8000c101906 */
[----:B0-----:R-:W3:Y:S04]  /*b9a0*/  LDG.E R27, desc[UR6][R16.64+0x18] ;  /* 0x00001806101b7981 */ /* 0x001ee8000c1e1900 */
[----:B---3--:R2:W-:Y:S04]  /*b9b0*/  STG.E desc[UR6][R18.64+0x18], R27 ;  /* 0x0000181b12007986 */ /* 0x0085e8000c101906 */
[----:B-1----:R-:W3:Y:S01]  /*b9c0*/  LDG.E R29, desc[UR6][R16.64+0x1c] ;  /* 0x00001c06101d7981 */ /* 0x002ee2000c1e1900 */
[----:B------:R-:W-:-:S03]  /*b9d0*/  UIADD3 UR4, UPT, UPT, UR4, 0x8, URZ ;  /* 0x0000000804047890 */ /* 0x000fc6000fffe0ff */
[----:B---3--:R2:W-:Y:S09]  /*b9e0*/  STG.E desc[UR6][R18.64+0x1c], R29 ;  /* 0x00001c1d12007986 */ /* 0x0085f2000c101906 */
.L_x_129:
[----:B------:R-:W-:Y:S05]  /*b9f0*/  BRA.U !UP1, `(.L_x_126) ;  /* 0x0000000109907547 */ /* 0x000fea000b800000 */
[----:B------:R-:W-:Y:S02]  /*ba00*/  UIADD3 UR16, UPT, UPT, UR14, -0x1, URZ ;  /* 0xffffffff0e107890 */ /* 0x000fe4000fffe0ff */
[----:B------:R-:W-:Y:S02]  /*ba10*/  UISETP.NE.AND UP1, UPT, UR15, URZ, UPT ;  /* 0x000000ff0f00728c */ /* 0x000fe4000bf25270 */
[----:B------:R-:W-:-:S09]  /*ba20*/  UISETP.GE.U32.AND UP0, UPT, UR16, 0x3, UPT ;  /* 0x000000031000788c */ /* 0x000fd2000bf06070 */
[----:B------:R-:W-:Y:S05]  /*ba30*/  BRA.U !UP0, `(.L_x_130) ;  /* 0x00000001083c7547 */ /* 0x000fea000b800000 */
[----:B----4-:R-:W0:Y:S01]  /*ba40*/  LDC.64 R16, c[0x0][0x398] ;  /* 0x0000e600ff107b82 */ /* 0x010e220000000a00 */
[----:B--2---:R-:W-:-:S04]  /*ba50*/  VIADD R19, R0, UR4 ;  /* 0x0000000400137c36 */ /* 0x004fc80008000000 */
[----:B0-----:R-:W-:-:S03]  /*ba60*/  IMAD.WIDE R16, R19, 0x4, R16 ;  /* 0x0000000413107825 */ /* 0x001fc600078e0210 */
[----:B------:R-:W0:Y:S02]  /*ba70*/  LDC.64 R18, c[0x0][0x3a0] ;  /* 0x0000e800ff127b82 */ /* 0x000e240000000a00 */
        /* <DEDUP_REMOVED lines=8> */
[----:B------:R-:W2:Y:S01]  /*bb00*/  LDG.E R33, desc[UR6][R16.64+0xc] ;  /* 0x00000c0610217981 */ /* 0x000ea2000c1e1900 */
[----:B------:R-:W-:-:S03]  /*bb10*/  UIADD3 UR4, UPT, UPT, UR4, 0x4, URZ ;  /* 0x0000000404047890 */ /* 0x000fc6000fffe0ff */
[----:B--2---:R0:W-:Y:S09]  /*bb20*/  STG.E desc[UR6][R18.64+0xc], R33 ;  /* 0x00000c2112007986 */ /* 0x0041f2000c101906 */
.L_x_130:
[----:B------:R-:W-:Y:S05]  /*bb30*/  BRA.U !UP1, `(.L_x_126) ;  /* 0x0000000109407547 */ /* 0x000fea000b800000 */
[----:B----4-:R-:W1:Y:S01]  /*bb40*/  LDC.64 R16, c[0x0][0x398] ;  /* 0x0000e600ff107b82 */ /* 0x010e620000000a00 */
[----:B0-2---:R-:W-:-:S04]  /*bb50*/  VIADD R19, R0, UR4 ;  /* 0x0000000400137c36 */ /* 0x005fc80008000000 */
[----:B-1----:R-:W-:-:S03]  /*bb60*/  IMAD.WIDE R16, R19, 0x4, R16 ;  /* 0x0000000413107825 */ /* 0x002fc600078e0210 */
[----:B------:R-:W0:Y:S02]  /*bb70*/  LDC.64 R18, c[0x0][0x3a0] ;  /* 0x0000e800ff127b82 */ /* 0x000e240000000a00 */
[----:B------:R-:W2:Y:S01]  /*bb80*/  LDG.E R27, desc[UR6][R16.64] ;  /* 0x00000006101b7981 */ /* 0x000ea2000c1e1900 */
[----:B------:R-:W-:Y:S01]  /*bb90*/  VIADD R29, R24, UR4 ;  /* 0x00000004181d7c36 */ /* 0x000fe20008000000 */
[----:B------:R-:W-:-:S03]  /*bba0*/  UISETP.NE.AND UP0, UPT, UR15, 0x1, UPT ;  /* 0x000000010f00788c */ /* 0x000fc6000bf05270 */
[----:B0-----:R-:W-:-:S05]  /*bbb0*/  IMAD.WIDE R18, R29, 0x4, R18 ;  /* 0x000000041d127825 */ /* 0x001fca00078e0212 */
[----:B--2---:R1:W-:Y:S01]  /*bbc0*/  STG.E desc[UR6][R18.64], R27 ;  /* 0x0000001b12007986 */ /* 0x0043e2000c101906 */
[----:B------:R-:W-:Y:S05]  /*bbd0*/  BRA.U !UP0, `(.L_x_126) ;  /* 0x0000000108187547 */ /* 0x000fea000b800000 */
[----:B-1----:R-:W2:Y:S01]  /*bbe0*/  LDG.E R27, desc[UR6][R16.64+0x4] ;  /* 0x00000406101b7981 */ /* 0x002ea2000c1e1900 */
[----:B------:R-:W-:-:S03]  /*bbf0*/  UISETP.NE.AND UP0, UPT, UR15, 0x2, UPT ;  /* 0x000000020f00788c */ /* 0x000fc6000bf05270 */
[----:B--2---:R3:W-:Y:S06]  /*bc00*/  STG.E desc[UR6][R18.64+0x4], R27 ;  /* 0x0000041b12007986 */ /* 0x0047ec000c101906 */
[----:B------:R-:W-:Y:S05]  /*bc10*/  BRA.U !UP0, `(.L_x_126) ;  /* 0x0000000108087547 */ /* 0x000fea000b800000 */
[----:B------:R-:W2:Y:S04]  /*bc20*/  LDG.E R17, desc[UR6][R16.64+0x8] ;  /* 0x0000080610117981 */ /* 0x000ea8000c1e1900 */
[----:B--2---:R0:W-:Y:S02]  /*bc30*/  STG.E desc[UR6][R18.64+0x8], R17 ;  /* 0x0000081112007986 */ /* 0x0041e4000c101906 */
.L_x_126:
[----:B------:R-:W-:Y:S05]  /*bc40*/  BSYNC.RECONVERGENT B1 ;  /* 0x0000000000017941 */ /* 0x000fea0003800200 */
.L_x_125:
[----:B------:R-:W-:-:S05]  /*bc50*/  VIADD R15, R15, 0x1 ;  /* 0x000000010f0f7836 */ /* 0x000fca0000000000 */
[----:B0---4-:R-:W-:-:S04]  /*bc60*/  I2FP.F32.S32 R17, R15 ;  /* 0x0000000f00117245 */ /* 0x011fc80000201400 */
[----:B------:R-:W-:-:S13]  /*bc70*/  FSETP.GE.AND P0, PT, R4, R17, PT ;  /* 0x000000110400720b */ /* 0x000fda0003f06000 */
[----:B------:R-:W-:Y:S05]  /*bc80*/  @P0 BRA `(.L_x_131) ;  /* 0xfffffff400c00947 */ /* 0x000fea000383ffff */
.L_x_124:
[----:B------:R-:W-:Y:S05]  /*bc90*/  BSYNC.RECONVERGENT B0 ;  /* 0x0000000000007941 */ /* 0x000fea0003800200 */
.L_x_123:
[----:B------:R-:W-:-:S05]  /*bca0*/  VIADD R14, R14, 0x1 ;  /* 0x000000010e0e7836 */ /* 0x000fca0000000000 */
[----:B------:R-:W-:-:S04]  /*bcb0*/  I2FP.F32.S32 R15, R14 ;  /* 0x0000000e000f7245 */ /* 0x000fc80000201400 */
[----:B------:R-:W-:-:S13]  /*bcc0*/  FSETP.GE.AND P0, PT, R2, R15, PT ;  /* 0x0000000f0200720b */ /* 0x000fda0003f06000 */
[----:B------:R-:W-:Y:S05]  /*bcd0*/  @P0 BRA `(.L_x_132) ;  /* 0xfffffff4007c0947 */ /* 0x000fea000383ffff */
[----:B------:R-:W-:Y:S05]  /*bce0*/  EXIT ;  /* 0x000000000000794d */ /* 0x000fea0003800000 */
.L_x_133:
[----:B------:R-:W-:-:S00]  /*bcf0*/  BRA `(.L_x_133) ;  /* 0xfffffffc00fc7947 */ /* 0x000fc0000383ffff */
[----:B------:R-:W-:-:S00]  /*bd00*/  NOP ;  /* 0x0000000000007918 */ /* 0x000fc00000000000 */
[----:B------:R-:W-:-:S00]  /*bd10*/  NOP ;  /* 0x0000000000007918 */ /* 0x000fc00000000000 */
[----:B------:R-:W-:-:S00]  /*bd20*/  NOP ;  /* 0x0000000000007918 */ /* 0x000fc00000000000 */
[----:B------:R-:W-:-:S00]  /*bd30*/  NOP ;  /* 0x0000000000007918 */ /* 0x000fc00000000000 */
[----:B------:R-:W-:-:S00]  /*bd40*/  NOP ;  /* 0x0000000000007918 */ /* 0x000fc00000000000 */
[----:B------:R-:W-:-:S00]  /*bd50*/  NOP ;  /* 0x0000000000007918 */ /* 0x000fc00000000000 */
[----:B------:R-:W-:-:S00]  /*bd60*/  NOP ;  /* 0x0000000000007918 */ /* 0x000fc00000000000 */
[----:B------:R-:W-:-:S00]  /*bd70*/  NOP ;  /* 0x0000000000007918 */ /* 0x000fc00000000000 */
.L_x_134:


//--------------------- .nv.global.init           --------------------------
	.section	.nv.global.init,"aw",@progbits
	.align	4
.nv.global.init:
	.type		__cudart_i2opi_f,@object
	.size		__cudart_i2opi_f,(.L_0 - __cudart_i2opi_f)
__cudart_i2opi_f:
        /*0000*/ 	.byte	0x41, 0x90, 0x43, 0x3c, 0x99, 0x95, 0x62, 0xdb, 0xc0, 0xdd, 0x34, 0xf5, 0xd1, 0x57, 0x27, 0xfc
        /*0010*/ 	.byte	0x29, 0x15, 0x44, 0x4e, 0x6e, 0x83, 0xf9, 0xa2
.L_0:


//--------------------- .nv.shared.reserved.0     --------------------------
	.section	.nv.shared.reserved.0,"aw",@nobits
	.weak		__nv_reservedSMEM_offset_0_alias
	.size		__nv_reservedSMEM_offset_0_alias, 0, 64
	.other		__nv_reservedSMEM_offset_0_alias,@"STO_CUDA_RESERVED_SHARED STV_DEFAULT"
__nv_reservedSMEM_offset_0_alias:
	.zero		0
	.zero		64


//--------------------- .nv.constant0._Z14box2map_kerneliiiiPKfS0_Pf --------------------------
	.section	.nv.constant0._Z14box2map_kerneliiiiPKfS0_Pf,"a",@progbits
	.sectionflags	@""
	.align	4
.nv.constant0._Z14box2map_kerneliiiiPKfS0_Pf:
	.zero		936


//--------------------- SYMBOLS --------------------------

	.type		.nv.reservedSmem.offset0,@object
	.size		.nv.reservedSmem.offset0,0x4
